//
// Generated by NVIDIA NVVM Compiler
//
// Compiler Build ID: CL-36424714
// Cuda compilation tools, release 13.0, V13.0.88
// Based on NVVM 20.0.0
//

.version 9.0
.target sm_100
.address_size 64

	// .globl	_Z13cuda_sgemm_v5ILj128ELj128ELj8ELj8ELj8EEvPfS0_S0_iii
// _ZZ13cuda_sgemm_v5ILj128ELj128ELj8ELj8ELj8EEvPfS0_S0_iiiE8a_shared has been demoted
// _ZZ13cuda_sgemm_v5ILj128ELj128ELj8ELj8ELj8EEvPfS0_S0_iiiE8b_shared has been demoted

.visible .entry _Z13cuda_sgemm_v5ILj128ELj128ELj8ELj8ELj8EEvPfS0_S0_iii(
	.param .u64 .ptr .align 1 _Z13cuda_sgemm_v5ILj128ELj128ELj8ELj8ELj8EEvPfS0_S0_iii_param_0,
	.param .u64 .ptr .align 1 _Z13cuda_sgemm_v5ILj128ELj128ELj8ELj8ELj8EEvPfS0_S0_iii_param_1,
	.param .u64 .ptr .align 1 _Z13cuda_sgemm_v5ILj128ELj128ELj8ELj8ELj8EEvPfS0_S0_iii_param_2,
	.param .u32 _Z13cuda_sgemm_v5ILj128ELj128ELj8ELj8ELj8EEvPfS0_S0_iii_param_3,
	.param .u32 _Z13cuda_sgemm_v5ILj128ELj128ELj8ELj8ELj8EEvPfS0_S0_iii_param_4,
	.param .u32 _Z13cuda_sgemm_v5ILj128ELj128ELj8ELj8ELj8EEvPfS0_S0_iii_param_5
)
{
	.local .align 16 .b8 	__local_depot0[320];
	.reg .b64 	%SP;
	.reg .b64 	%SPL;
	.reg .pred 	%p<24>;
	.reg .b16 	%rs<10>;
	.reg .b32 	%r<243>;
	.reg .b32 	%f<479>;
	.reg .b64 	%rd<77>;
	// demoted variable
	.shared .align 4 .b8 _ZZ13cuda_sgemm_v5ILj128ELj128ELj8ELj8ELj8EEvPfS0_S0_iiiE8a_shared[4096];
	// demoted variable
	.shared .align 4 .b8 _ZZ13cuda_sgemm_v5ILj128ELj128ELj8ELj8ELj8EEvPfS0_S0_iiiE8b_shared[4096];
	mov.u64 	%SPL, __local_depot0;
	ld.param.u32 	%r33, [_Z13cuda_sgemm_v5ILj128ELj128ELj8ELj8ELj8EEvPfS0_S0_iii_param_5];
	add.u64 	%rd1, %SPL, 0;
	add.u64 	%rd2, %SPL, 256;
	add.u64 	%rd3, %SPL, 288;
	mov.f32 	%f205, 0f00000000;
	st.local.v4.f32 	[%rd1], {%f205, %f205, %f205, %f205};
	st.local.v4.f32 	[%rd1+16], {%f205, %f205, %f205, %f205};
	st.local.v4.f32 	[%rd1+32], {%f205, %f205, %f205, %f205};
	st.local.v4.f32 	[%rd1+48], {%f205, %f205, %f205, %f205};
	st.local.v4.f32 	[%rd1+64], {%f205, %f205, %f205, %f205};
	st.local.v4.f32 	[%rd1+80], {%f205, %f205, %f205, %f205};
	st.local.v4.f32 	[%rd1+96], {%f205, %f205, %f205, %f205};
	st.local.v4.f32 	[%rd1+112], {%f205, %f205, %f205, %f205};
	st.local.v4.f32 	[%rd1+128], {%f205, %f205, %f205, %f205};
	st.local.v4.f32 	[%rd1+144], {%f205, %f205, %f205, %f205};
	st.local.v4.f32 	[%rd1+160], {%f205, %f205, %f205, %f205};
	st.local.v4.f32 	[%rd1+176], {%f205, %f205, %f205, %f205};
	st.local.v4.f32 	[%rd1+192], {%f205, %f205, %f205, %f205};
	st.local.v4.f32 	[%rd1+208], {%f205, %f205, %f205, %f205};
	st.local.v4.f32 	[%rd1+224], {%f205, %f205, %f205, %f205};
	st.local.v4.f32 	[%rd1+240], {%f205, %f205, %f205, %f205};
	add.s32 	%r34, %r33, 7;
	mov.u32 	%r35, %ntid.x;
	mov.u32 	%r36, %ntid.y;
	cvt.u16.u32 	%rs5, %r35;
	shl.b16 	%rs6, %rs5, 2;
	div.u16 	%rs1, 128, %rs6;
	cvt.u32.u16 	%r1, %rs1;
	cvt.u16.u32 	%rs7, %r36;
	shl.b16 	%rs8, %rs7, 2;
	div.u16 	%rs2, 128, %rs8;
	setp.lt.u32 	%p1, %r34, 8;
	@%p1 bra 	$L__BB0_7;
	add.s16 	%rs3, %rs1, -1;
	mov.b32 	%r232, 0;
	mov.f32 	%f415, 0f00000000;
	mov.u32 	%r40, %tid.y;
	mov.u32 	%r42, %tid.x;
	mad.lo.s32 	%r43, %r40, %r35, %r42;
	shr.u32 	%r44, %r43, 1;
	mov.u32 	%r45, %ctaid.y;
	shl.b32 	%r46, %r45, 7;
	add.s32 	%r47, %r46, %r44;
	shl.b32 	%r48, %r43, 2;
	add.s16 	%rs9, %rs2, -1;
	mov.f32 	%f416, %f415;
	mov.f32 	%f417, %f415;
	mov.f32 	%f418, %f415;
	mov.f32 	%f419, %f415;
	mov.f32 	%f420, %f415;
	mov.f32 	%f421, %f415;
	mov.f32 	%f422, %f415;
	mov.f32 	%f423, %f415;
	mov.f32 	%f424, %f415;
	mov.f32 	%f425, %f415;
	mov.f32 	%f426, %f415;
	mov.f32 	%f427, %f415;
	mov.f32 	%f428, %f415;
	mov.f32 	%f429, %f415;
	mov.f32 	%f430, %f415;
	mov.f32 	%f431, %f415;
	mov.f32 	%f432, %f415;
	mov.f32 	%f433, %f415;
	mov.f32 	%f434, %f415;
	mov.f32 	%f435, %f415;
	mov.f32 	%f436, %f415;
	mov.f32 	%f437, %f415;
	mov.f32 	%f438, %f415;
	mov.f32 	%f439, %f415;
	mov.f32 	%f440, %f415;
	mov.f32 	%f441, %f415;
	mov.f32 	%f442, %f415;
	mov.f32 	%f443, %f415;
	mov.f32 	%f444, %f415;
	mov.f32 	%f445, %f415;
	mov.f32 	%f446, %f415;
	mov.f32 	%f447, %f415;
	mov.f32 	%f448, %f415;
	mov.f32 	%f449, %f415;
	mov.f32 	%f450, %f415;
	mov.f32 	%f451, %f415;
	mov.f32 	%f452, %f415;
	mov.f32 	%f453, %f415;
	mov.f32 	%f454, %f415;
	mov.f32 	%f455, %f415;
	mov.f32 	%f456, %f415;
	mov.f32 	%f457, %f415;
	mov.f32 	%f458, %f415;
	mov.f32 	%f459, %f415;
	mov.f32 	%f460, %f415;
	mov.f32 	%f461, %f415;
	mov.f32 	%f462, %f415;
	mov.f32 	%f463, %f415;
	mov.f32 	%f464, %f415;
	mov.f32 	%f465, %f415;
	mov.f32 	%f466, %f415;
	mov.f32 	%f467, %f415;
	mov.f32 	%f468, %f415;
	mov.f32 	%f469, %f415;
	mov.f32 	%f470, %f415;
	mov.f32 	%f471, %f415;
	mov.f32 	%f472, %f415;
	mov.f32 	%f473, %f415;
	mov.f32 	%f474, %f415;
	mov.f32 	%f475, %f415;
	mov.f32 	%f476, %f415;
	mov.f32 	%f477, %f415;
	mov.f32 	%f478, %f415;
$L__BB0_2:
	ld.param.u32 	%r230, [_Z13cuda_sgemm_v5ILj128ELj128ELj8ELj8ELj8EEvPfS0_S0_iii_param_5];
	ld.param.u32 	%r226, [_Z13cuda_sgemm_v5ILj128ELj128ELj8ELj8ELj8EEvPfS0_S0_iii_param_4];
	ld.param.u64 	%rd75, [_Z13cuda_sgemm_v5ILj128ELj128ELj8ELj8ELj8EEvPfS0_S0_iii_param_1];
	ld.param.u64 	%rd74, [_Z13cuda_sgemm_v5ILj128ELj128ELj8ELj8ELj8EEvPfS0_S0_iii_param_0];
	shl.b32 	%r39, %r232, 3;
	and.b32  	%r49, %r48, 4;
	mad.lo.s32 	%r50, %r230, %r47, %r49;
	add.s32 	%r51, %r50, %r39;
	cvta.to.global.u64 	%rd16, %rd74;
	mul.wide.s32 	%rd17, %r51, 4;
	add.s64 	%rd18, %rd16, %rd17;
	ld.global.v4.f32 	{%f207, %f208, %f209, %f210}, [%rd18];
	shr.u32 	%r52, %r43, 5;
	add.s32 	%r53, %r39, %r52;
	and.b32  	%r54, %r48, 124;
	mov.u32 	%r55, %ctaid.x;
	shl.b32 	%r56, %r55, 7;
	or.b32  	%r57, %r54, %r56;
	mad.lo.s32 	%r58, %r53, %r226, %r57;
	cvta.to.global.u64 	%rd19, %rd75;
	mul.wide.s32 	%rd20, %r58, 4;
	add.s64 	%rd21, %rd19, %rd20;
	ld.global.v4.f32 	{%f211, %f212, %f213, %f214}, [%rd21];
	shl.b32 	%r59, %r43, 11;
	and.b32  	%r60, %r59, 2048;
	mov.u32 	%r61, _ZZ13cuda_sgemm_v5ILj128ELj128ELj8ELj8ELj8EEvPfS0_S0_iiiE8a_shared;
	add.s32 	%r62, %r61, %r60;
	shl.b32 	%r63, %r44, 2;
	add.s32 	%r64, %r62, %r63;
	st.shared.f32 	[%r64], %f207;
	st.shared.f32 	[%r64+512], %f208;
	st.shared.f32 	[%r64+1024], %f209;
	st.shared.f32 	[%r64+1536], %f210;
	shl.b32 	%r65, %r52, 9;
	mov.u32 	%r66, _ZZ13cuda_sgemm_v5ILj128ELj128ELj8ELj8ELj8EEvPfS0_S0_iiiE8b_shared;
	add.s32 	%r67, %r66, %r65;
	shl.b32 	%r68, %r43, 4;
	and.b32  	%r69, %r68, 496;
	add.s32 	%r70, %r67, %r69;
	st.shared.v4.f32 	[%r70], {%f211, %f212, %f213, %f214};
	bar.sync 	0;
	mov.b32 	%r233, 0;
$L__BB0_3:
	mov.u32 	%r71, %ntid.x;
	setp.gt.u32 	%p2, %r71, 32;
	@%p2 bra 	$L__BB0_24;
	setp.lt.u16 	%p3, %rs3, 3;
	mov.b32 	%r234, 0;
	@%p3 bra 	$L__BB0_20;
	mov.b32 	%r235, 0;
	bra.uni 	$L__BB0_19;
$L__BB0_6:
	st.local.v4.f32 	[%rd1], {%f478, %f477, %f476, %f475};
	st.local.v4.f32 	[%rd1+16], {%f474, %f473, %f472, %f471};
	st.local.v4.f32 	[%rd1+32], {%f470, %f469, %f468, %f467};
	st.local.v4.f32 	[%rd1+48], {%f466, %f465, %f464, %f463};
	st.local.v4.f32 	[%rd1+64], {%f462, %f461, %f460, %f459};
	st.local.v4.f32 	[%rd1+80], {%f458, %f457, %f456, %f455};
	st.local.v4.f32 	[%rd1+96], {%f454, %f453, %f452, %f451};
	st.local.v4.f32 	[%rd1+112], {%f450, %f449, %f448, %f447};
	st.local.v4.f32 	[%rd1+128], {%f446, %f445, %f444, %f443};
	st.local.v4.f32 	[%rd1+144], {%f442, %f441, %f440, %f439};
	st.local.v4.f32 	[%rd1+160], {%f438, %f437, %f436, %f435};
	st.local.v4.f32 	[%rd1+176], {%f434, %f433, %f432, %f431};
	st.local.v4.f32 	[%rd1+192], {%f430, %f429, %f428, %f427};
	st.local.v4.f32 	[%rd1+208], {%f426, %f425, %f424, %f423};
	st.local.v4.f32 	[%rd1+224], {%f422, %f421, %f420, %f419};
	st.local.v4.f32 	[%rd1+240], {%f418, %f417, %f416, %f415};
$L__BB0_7:
	mov.u32 	%r203, %ntid.x;
	setp.gt.u32 	%p16, %r203, 32;
	@%p16 bra 	$L__BB0_18;
	mov.u32 	%r205, %tid.y;
	shl.b32 	%r206, %r205, 2;
	mov.u32 	%r207, %ctaid.y;
	shl.b32 	%r208, %r207, 7;
	add.s32 	%r2, %r206, %r208;
	mov.u32 	%r209, %tid.x;
	shl.b32 	%r210, %r209, 2;
	mov.u32 	%r211, %ctaid.x;
	shl.b32 	%r212, %r211, 7;
	add.s32 	%r3, %r210, %r212;
	cvt.u32.u16 	%r213, %rs2;
	and.b32  	%r4, %r213, 3;
	add.s16 	%rs4, %rs2, -1;
	and.b32  	%r5, %r213, 252;
	neg.s32 	%r6, %r5;
	mov.u32 	%r7, %ntid.y;
	shl.b32 	%r8, %r7, 4;
	mov.b32 	%r238, 0;
$L__BB0_9:
	setp.gt.u32 	%p17, %r7, 32;
	@%p17 bra 	$L__BB0_17;
	ld.param.u32 	%r227, [_Z13cuda_sgemm_v5ILj128ELj128ELj8ELj8ELj8EEvPfS0_S0_iii_param_4];
	ld.param.u64 	%rd76, [_Z13cuda_sgemm_v5ILj128ELj128ELj8ELj8ELj8EEvPfS0_S0_iii_param_2];
	cvta.to.global.u64 	%rd4, %rd76;
	setp.lt.u16 	%p18, %rs4, 3;
	mul.lo.s32 	%r216, %r203, %r238;
	shl.b32 	%r217, %r216, 2;
	add.s32 	%r218, %r2, %r217;
	mul.lo.s32 	%r22, %r218, %r227;
	shl.b32 	%r219, %r238, 2;
	mul.wide.u32 	%rd38, %r219, 32;
	add.s64 	%rd5, %rd1, %rd38;
	mov.b32 	%r242, 0;
	@%p18 bra 	$L__BB0_13;
	add.s32 	%r239, %r3, %r22;
	mov.b32 	%r240, 0;
	mov.u32 	%r241, %r6;
$L__BB0_12:
	ld.param.u32 	%r228, [_Z13cuda_sgemm_v5ILj128ELj128ELj8ELj8ELj8EEvPfS0_S0_iii_param_4];
	mul.wide.s32 	%rd39, %r239, 4;
	add.s64 	%rd40, %rd4, %rd39;
	mul.wide.u32 	%rd41, %r240, 4;
	add.s64 	%rd42, %rd5, %rd41;
	ld.local.v4.f32 	{%f287, %f288, %f289, %f290}, [%rd42];
	st.global.v4.f32 	[%rd40], {%f287, %f288, %f289, %f290};
	mul.wide.s32 	%rd43, %r228, 4;
	add.s64 	%rd44, %rd40, %rd43;
	ld.local.v4.f32 	{%f291, %f292, %f293, %f294}, [%rd42+32];
	st.global.v4.f32 	[%rd44], {%f291, %f292, %f293, %f294};
	add.s64 	%rd45, %rd44, %rd43;
	ld.local.v4.f32 	{%f295, %f296, %f297, %f298}, [%rd42+64];
	st.global.v4.f32 	[%rd45], {%f295, %f296, %f297, %f298};
	add.s64 	%rd46, %rd45, %rd43;
	ld.local.v4.f32 	{%f299, %f300, %f301, %f302}, [%rd42+96];
	st.global.v4.f32 	[%rd46], {%f299, %f300, %f301, %f302};
	cvt.u64.u32 	%rd47, %r8;
	add.s64 	%rd48, %rd40, %rd47;
	ld.local.v4.f32 	{%f303, %f304, %f305, %f306}, [%rd42+16];
	st.global.v4.f32 	[%rd48], {%f303, %f304, %f305, %f306};
	add.s64 	%rd49, %rd48, %rd43;
	ld.local.v4.f32 	{%f307, %f308, %f309, %f310}, [%rd42+48];
	st.global.v4.f32 	[%rd49], {%f307, %f308, %f309, %f310};
	add.s64 	%rd50, %rd49, %rd43;
	ld.local.v4.f32 	{%f311, %f312, %f313, %f314}, [%rd42+80];
	st.global.v4.f32 	[%rd50], {%f311, %f312, %f313, %f314};
	add.s64 	%rd51, %rd50, %rd43;
	ld.local.v4.f32 	{%f315, %f316, %f317, %f318}, [%rd42+112];
	st.global.v4.f32 	[%rd51], {%f315, %f316, %f317, %f318};
	add.s64 	%rd52, %rd48, %rd47;
	st.global.v4.f32 	[%rd52], {%f291, %f292, %f293, %f294};
	add.s64 	%rd53, %rd52, %rd43;
	st.global.v4.f32 	[%rd53], {%f295, %f296, %f297, %f298};
	add.s64 	%rd54, %rd53, %rd43;
	st.global.v4.f32 	[%rd54], {%f299, %f300, %f301, %f302};
	add.s64 	%rd55, %rd54, %rd43;
	ld.local.v4.f32 	{%f319, %f320, %f321, %f322}, [%rd42+128];
	st.global.v4.f32 	[%rd55], {%f319, %f320, %f321, %f322};
	add.s64 	%rd56, %rd52, %rd47;
	st.global.v4.f32 	[%rd56], {%f307, %f308, %f309, %f310};
	add.s64 	%rd57, %rd56, %rd43;
	st.global.v4.f32 	[%rd57], {%f311, %f312, %f313, %f314};
	add.s64 	%rd58, %rd57, %rd43;
	st.global.v4.f32 	[%rd58], {%f315, %f316, %f317, %f318};
	add.s64 	%rd59, %rd58, %rd43;
	ld.local.v4.f32 	{%f323, %f324, %f325, %f326}, [%rd42+144];
	st.global.v4.f32 	[%rd59], {%f323, %f324, %f325, %f326};
	add.s32 	%r241, %r241, 4;
	add.s32 	%r240, %r240, 16;
	add.s32 	%r239, %r239, %r8;
	setp.ne.s32 	%p19, %r241, 0;
	mov.u32 	%r242, %r5;
	@%p19 bra 	$L__BB0_12;
$L__BB0_13:
	setp.eq.s32 	%p20, %r4, 0;
	@%p20 bra 	$L__BB0_17;
	ld.param.u32 	%r229, [_Z13cuda_sgemm_v5ILj128ELj128ELj8ELj8ELj8EEvPfS0_S0_iii_param_4];
	setp.eq.s32 	%p21, %r4, 1;
	mul.lo.s32 	%r221, %r7, %r242;
	shl.b32 	%r222, %r221, 2;
	add.s32 	%r223, %r3, %r222;
	add.s32 	%r224, %r223, %r22;
	mul.wide.s32 	%rd60, %r224, 4;
	add.s64 	%rd6, %rd4, %rd60;
	shl.b32 	%r225, %r242, 2;
	mul.wide.u32 	%rd61, %r225, 4;
	add.s64 	%rd7, %rd5, %rd61;
	ld.local.v4.f32 	{%f327, %f328, %f329, %f330}, [%rd7];
	st.global.v4.f32 	[%rd6], {%f327, %f328, %f329, %f330};
	mul.wide.s32 	%rd8, %r229, 4;
	add.s64 	%rd62, %rd6, %rd8;
	ld.local.v4.f32 	{%f193, %f194, %f195, %f196}, [%rd7+32];
	st.global.v4.f32 	[%rd62], {%f193, %f194, %f195, %f196};
	add.s64 	%rd63, %rd62, %rd8;
	ld.local.v4.f32 	{%f197, %f198, %f199, %f200}, [%rd7+64];
	st.global.v4.f32 	[%rd63], {%f197, %f198, %f199, %f200};
	add.s64 	%rd64, %rd63, %rd8;
	ld.local.v4.f32 	{%f201, %f202, %f203, %f204}, [%rd7+96];
	st.global.v4.f32 	[%rd64], {%f201, %f202, %f203, %f204};
	@%p21 bra 	$L__BB0_17;
	setp.eq.s32 	%p22, %r4, 2;
	cvt.u64.u32 	%rd65, %r8;
	add.s64 	%rd9, %rd6, %rd65;
	ld.local.v4.f32 	{%f331, %f332, %f333, %f334}, [%rd7+16];
	st.global.v4.f32 	[%rd9], {%f331, %f332, %f333, %f334};
	add.s64 	%rd66, %rd9, %rd8;
	ld.local.v4.f32 	{%f335, %f336, %f337, %f338}, [%rd7+48];
	st.global.v4.f32 	[%rd66], {%f335, %f336, %f337, %f338};
	add.s64 	%rd67, %rd66, %rd8;
	ld.local.v4.f32 	{%f339, %f340, %f341, %f342}, [%rd7+80];
	st.global.v4.f32 	[%rd67], {%f339, %f340, %f341, %f342};
	add.s64 	%rd68, %rd67, %rd8;
	ld.local.v4.f32 	{%f343, %f344, %f345, %f346}, [%rd7+112];
	st.global.v4.f32 	[%rd68], {%f343, %f344, %f345, %f346};
	@%p22 bra 	$L__BB0_17;
	add.s64 	%rd70, %rd9, %rd65;
	st.global.v4.f32 	[%rd70], {%f193, %f194, %f195, %f196};
	add.s64 	%rd71, %rd70, %rd8;
	st.global.v4.f32 	[%rd71], {%f197, %f198, %f199, %f200};
	add.s64 	%rd72, %rd71, %rd8;
	st.global.v4.f32 	[%rd72], {%f201, %f202, %f203, %f204};
	add.s64 	%rd73, %rd72, %rd8;
	ld.local.v4.f32 	{%f347, %f348, %f349, %f350}, [%rd7+128];
	st.global.v4.f32 	[%rd73], {%f347, %f348, %f349, %f350};
$L__BB0_17:
	add.s32 	%r238, %r238, 1;
	setp.ne.s32 	%p23, %r238, %r1;
	@%p23 bra 	$L__BB0_9;
$L__BB0_18:
	ret;
$L__BB0_19:
	mov.u32 	%r74, %ntid.x;
	mul.lo.s32 	%r75, %r74, %r235;
	shl.b32 	%r76, %r75, 2;
	mov.u32 	%r77, %tid.y;
	shl.b32 	%r78, %r77, 2;
	add.s32 	%r79, %r78, %r76;
	shl.b32 	%r80, %r235, 2;
	mul.wide.u32 	%rd22, %r80, 4;
	add.s64 	%rd23, %rd2, %rd22;
	shl.b32 	%r81, %r233, 9;
	mov.u32 	%r82, _ZZ13cuda_sgemm_v5ILj128ELj128ELj8ELj8ELj8EEvPfS0_S0_iiiE8a_shared;
	add.s32 	%r83, %r82, %r81;
	shl.b32 	%r84, %r79, 2;
	add.s32 	%r85, %r83, %r84;
	ld.shared.v4.f32 	{%f215, %f216, %f217, %f218}, [%r85];
	st.local.v4.f32 	[%rd23], {%f215, %f216, %f217, %f218};
	shl.b32 	%r86, %r74, 4;
	add.s32 	%r87, %r85, %r86;
	ld.shared.v4.f32 	{%f219, %f220, %f221, %f222}, [%r87];
	st.local.v4.f32 	[%rd23+16], {%f219, %f220, %f221, %f222};
	add.s32 	%r88, %r87, %r86;
	ld.shared.v4.f32 	{%f223, %f224, %f225, %f226}, [%r88];
	st.local.v4.f32 	[%rd23+32], {%f223, %f224, %f225, %f226};
	add.s32 	%r89, %r88, %r86;
	ld.shared.v4.f32 	{%f227, %f228, %f229, %f230}, [%r89];
	st.local.v4.f32 	[%rd23+48], {%f227, %f228, %f229, %f230};
	add.s32 	%r235, %r235, 4;
	and.b32  	%r234, %r1, 252;
	setp.eq.s32 	%p4, %r235, %r234;
	@%p4 bra 	$L__BB0_20;
	bra.uni 	$L__BB0_19;
$L__BB0_20:
	and.b32  	%r90, %r1, 3;
	setp.eq.s32 	%p5, %r90, 0;
	@%p5 bra 	$L__BB0_24;
	and.b32  	%r91, %r1, 3;
	setp.eq.s32 	%p6, %r91, 1;
	mov.u32 	%r92, %ntid.x;
	mul.lo.s32 	%r93, %r92, %r234;
	shl.b32 	%r94, %r93, 2;
	mov.u32 	%r95, %tid.y;
	shl.b32 	%r96, %r95, 2;
	add.s32 	%r97, %r96, %r94;
	shl.b32 	%r98, %r234, 2;
	mul.wide.u32 	%rd24, %r98, 4;
	add.s64 	%rd25, %rd2, %rd24;
	shl.b32 	%r99, %r233, 9;
	mov.u32 	%r100, _ZZ13cuda_sgemm_v5ILj128ELj128ELj8ELj8ELj8EEvPfS0_S0_iiiE8a_shared;
	add.s32 	%r101, %r100, %r99;
	shl.b32 	%r102, %r97, 2;
	add.s32 	%r103, %r101, %r102;
	ld.shared.v4.f32 	{%f231, %f232, %f233, %f234}, [%r103];
	st.local.v4.f32 	[%rd25], {%f231, %f232, %f233, %f234};
	@%p6 bra 	$L__BB0_24;
	and.b32  	%r104, %r1, 3;
	setp.eq.s32 	%p7, %r104, 2;
	shl.b32 	%r105, %r234, 2;
	mul.wide.u32 	%rd26, %r105, 4;
	add.s64 	%rd27, %rd2, %rd26;
	mov.u32 	%r106, %ntid.x;
	shl.b32 	%r107, %r106, 4;
	shl.b32 	%r108, %r233, 9;
	mov.u32 	%r109, _ZZ13cuda_sgemm_v5ILj128ELj128ELj8ELj8ELj8EEvPfS0_S0_iiiE8a_shared;
	add.s32 	%r110, %r109, %r108;
	mov.u32 	%r111, %tid.y;
	shl.b32 	%r112, %r111, 2;
	mul.lo.s32 	%r113, %r106, %r234;
	shl.b32 	%r114, %r113, 2;
	add.s32 	%r115, %r112, %r114;
	shl.b32 	%r116, %r115, 2;
	add.s32 	%r117, %r110, %r116;
	add.s32 	%r118, %r117, %r107;
	ld.shared.v4.f32 	{%f235, %f236, %f237, %f238}, [%r118];
	st.local.v4.f32 	[%rd27+16], {%f235, %f236, %f237, %f238};
	@%p7 bra 	$L__BB0_24;
	shl.b32 	%r119, %r234, 2;
	mul.wide.u32 	%rd28, %r119, 4;
	add.s64 	%rd29, %rd2, %rd28;
	mov.u32 	%r120, %ntid.x;
	shl.b32 	%r121, %r120, 4;
	shl.b32 	%r122, %r233, 9;
	mov.u32 	%r123, _ZZ13cuda_sgemm_v5ILj128ELj128ELj8ELj8ELj8EEvPfS0_S0_iiiE8a_shared;
	add.s32 	%r124, %r123, %r122;
	mov.u32 	%r125, %tid.y;
	shl.b32 	%r126, %r125, 2;
	mul.lo.s32 	%r127, %r120, %r234;
	shl.b32 	%r128, %r127, 2;
	add.s32 	%r129, %r126, %r128;
	shl.b32 	%r130, %r129, 2;
	add.s32 	%r131, %r124, %r130;
	add.s32 	%r132, %r131, %r121;
	add.s32 	%r133, %r132, %r121;
	ld.shared.v4.f32 	{%f239, %f240, %f241, %f242}, [%r133];
	st.local.v4.f32 	[%rd29+32], {%f239, %f240, %f241, %f242};
$L__BB0_24:
	mov.u32 	%r134, %ntid.y;
	setp.gt.u32 	%p8, %r134, 32;
	@%p8 bra 	$L__BB0_32;
	setp.lt.u16 	%p9, %rs9, 3;
	mov.b32 	%r236, 0;
	@%p9 bra 	$L__BB0_28;
	mov.b32 	%r237, 0;
$L__BB0_27:
	mov.u32 	%r137, %ntid.y;
	mul.lo.s32 	%r138, %r137, %r237;
	shl.b32 	%r139, %r138, 2;
	mov.u32 	%r140, %tid.x;
	shl.b32 	%r141, %r140, 2;
	add.s32 	%r142, %r141, %r139;
	shl.b32 	%r143, %r237, 2;
	mul.wide.u32 	%rd30, %r143, 4;
	add.s64 	%rd31, %rd3, %rd30;
	shl.b32 	%r144, %r233, 9;
	mov.u32 	%r145, _ZZ13cuda_sgemm_v5ILj128ELj128ELj8ELj8ELj8EEvPfS0_S0_iiiE8b_shared;
	add.s32 	%r146, %r145, %r144;
	shl.b32 	%r147, %r142, 2;
	add.s32 	%r148, %r146, %r147;
	ld.shared.v4.f32 	{%f243, %f244, %f245, %f246}, [%r148];
	st.local.v4.f32 	[%rd31], {%f243, %f244, %f245, %f246};
	shl.b32 	%r149, %r137, 4;
	add.s32 	%r150, %r148, %r149;
	ld.shared.v4.f32 	{%f247, %f248, %f249, %f250}, [%r150];
	st.local.v4.f32 	[%rd31+16], {%f247, %f248, %f249, %f250};
	add.s32 	%r151, %r150, %r149;
	ld.shared.v4.f32 	{%f251, %f252, %f253, %f254}, [%r151];
	st.local.v4.f32 	[%rd31+32], {%f251, %f252, %f253, %f254};
	add.s32 	%r152, %r151, %r149;
	ld.shared.v4.f32 	{%f255, %f256, %f257, %f258}, [%r152];
	st.local.v4.f32 	[%rd31+48], {%f255, %f256, %f257, %f258};
	add.s32 	%r237, %r237, 4;
	cvt.u32.u16 	%r153, %rs2;
	and.b32  	%r236, %r153, 252;
	setp.eq.s32 	%p10, %r237, %r236;
	@%p10 bra 	$L__BB0_28;
	bra.uni 	$L__BB0_27;
$L__BB0_28:
	cvt.u32.u16 	%r154, %rs2;
	and.b32  	%r155, %r154, 3;
	setp.eq.s32 	%p11, %r155, 0;
	@%p11 bra 	$L__BB0_32;
	cvt.u32.u16 	%r156, %rs2;
	and.b32  	%r157, %r156, 3;
	setp.eq.s32 	%p12, %r157, 1;
	mov.u32 	%r158, %ntid.y;
	mul.lo.s32 	%r159, %r158, %r236;
	shl.b32 	%r160, %r159, 2;
	mov.u32 	%r161, %tid.x;
	shl.b32 	%r162, %r161, 2;
	add.s32 	%r163, %r162, %r160;
	shl.b32 	%r164, %r236, 2;
	mul.wide.u32 	%rd32, %r164, 4;
	add.s64 	%rd33, %rd3, %rd32;
	shl.b32 	%r165, %r233, 9;
	mov.u32 	%r166, _ZZ13cuda_sgemm_v5ILj128ELj128ELj8ELj8ELj8EEvPfS0_S0_iiiE8b_shared;
	add.s32 	%r167, %r166, %r165;
	shl.b32 	%r168, %r163, 2;
	add.s32 	%r169, %r167, %r168;
	ld.shared.v4.f32 	{%f259, %f260, %f261, %f262}, [%r169];
	st.local.v4.f32 	[%rd33], {%f259, %f260, %f261, %f262};
	@%p12 bra 	$L__BB0_32;
	cvt.u32.u16 	%r170, %rs2;
	and.b32  	%r171, %r170, 3;
	setp.eq.s32 	%p13, %r171, 2;
	shl.b32 	%r172, %r236, 2;
	mul.wide.u32 	%rd34, %r172, 4;
	add.s64 	%rd35, %rd3, %rd34;
	mov.u32 	%r173, %ntid.y;
	shl.b32 	%r174, %r173, 4;
	shl.b32 	%r175, %r233, 9;
	mov.u32 	%r176, _ZZ13cuda_sgemm_v5ILj128ELj128ELj8ELj8ELj8EEvPfS0_S0_iiiE8b_shared;
	add.s32 	%r177, %r176, %r175;
	mov.u32 	%r178, %tid.x;
	shl.b32 	%r179, %r178, 2;
	mul.lo.s32 	%r180, %r173, %r236;
	shl.b32 	%r181, %r180, 2;
	add.s32 	%r182, %r179, %r181;
	shl.b32 	%r183, %r182, 2;
	add.s32 	%r184, %r177, %r183;
	add.s32 	%r185, %r184, %r174;
	ld.shared.v4.f32 	{%f263, %f264, %f265, %f266}, [%r185];
	st.local.v4.f32 	[%rd35+16], {%f263, %f264, %f265, %f266};
	@%p13 bra 	$L__BB0_32;
	shl.b32 	%r186, %r236, 2;
	mul.wide.u32 	%rd36, %r186, 4;
	add.s64 	%rd37, %rd3, %rd36;
	mov.u32 	%r187, %ntid.y;
	shl.b32 	%r188, %r187, 4;
	shl.b32 	%r189, %r233, 9;
	mov.u32 	%r190, _ZZ13cuda_sgemm_v5ILj128ELj128ELj8ELj8ELj8EEvPfS0_S0_iiiE8b_shared;
	add.s32 	%r191, %r190, %r189;
	mov.u32 	%r192, %tid.x;
	shl.b32 	%r193, %r192, 2;
	mul.lo.s32 	%r194, %r187, %r236;
	shl.b32 	%r195, %r194, 2;
	add.s32 	%r196, %r193, %r195;
	shl.b32 	%r197, %r196, 2;
	add.s32 	%r198, %r191, %r197;
	add.s32 	%r199, %r198, %r188;
	add.s32 	%r200, %r199, %r188;
	ld.shared.v4.f32 	{%f267, %f268, %f269, %f270}, [%r200];
	st.local.v4.f32 	[%rd37+32], {%f267, %f268, %f269, %f270};
$L__BB0_32:
	ld.local.v4.f32 	{%f271, %f272, %f273, %f274}, [%rd2];
	ld.local.v4.f32 	{%f275, %f276, %f277, %f278}, [%rd3];
	fma.rn.f32 	%f478, %f271, %f275, %f478;
	fma.rn.f32 	%f477, %f271, %f276, %f477;
	fma.rn.f32 	%f476, %f271, %f277, %f476;
	fma.rn.f32 	%f475, %f271, %f278, %f475;
	ld.local.v4.f32 	{%f279, %f280, %f281, %f282}, [%rd3+16];
	fma.rn.f32 	%f474, %f271, %f279, %f474;
	fma.rn.f32 	%f473, %f271, %f280, %f473;
	fma.rn.f32 	%f472, %f271, %f281, %f472;
	fma.rn.f32 	%f471, %f271, %f282, %f471;
	fma.rn.f32 	%f470, %f272, %f275, %f470;
	fma.rn.f32 	%f469, %f272, %f276, %f469;
	fma.rn.f32 	%f468, %f272, %f277, %f468;
	fma.rn.f32 	%f467, %f272, %f278, %f467;
	fma.rn.f32 	%f466, %f272, %f279, %f466;
	fma.rn.f32 	%f465, %f272, %f280, %f465;
	fma.rn.f32 	%f464, %f272, %f281, %f464;
	fma.rn.f32 	%f463, %f272, %f282, %f463;
	fma.rn.f32 	%f462, %f273, %f275, %f462;
	fma.rn.f32 	%f461, %f273, %f276, %f461;
	fma.rn.f32 	%f460, %f273, %f277, %f460;
	fma.rn.f32 	%f459, %f273, %f278, %f459;
	fma.rn.f32 	%f458, %f273, %f279, %f458;
	fma.rn.f32 	%f457, %f273, %f280, %f457;
	fma.rn.f32 	%f456, %f273, %f281, %f456;
	fma.rn.f32 	%f455, %f273, %f282, %f455;
	fma.rn.f32 	%f454, %f274, %f275, %f454;
	fma.rn.f32 	%f453, %f274, %f276, %f453;
	fma.rn.f32 	%f452, %f274, %f277, %f452;
	fma.rn.f32 	%f451, %f274, %f278, %f451;
	fma.rn.f32 	%f450, %f274, %f279, %f450;
	fma.rn.f32 	%f449, %f274, %f280, %f449;
	fma.rn.f32 	%f448, %f274, %f281, %f448;
	fma.rn.f32 	%f447, %f274, %f282, %f447;
	ld.local.v4.f32 	{%f283, %f284, %f285, %f286}, [%rd2+16];
	fma.rn.f32 	%f446, %f283, %f275, %f446;
	fma.rn.f32 	%f445, %f283, %f276, %f445;
	fma.rn.f32 	%f444, %f283, %f277, %f444;
	fma.rn.f32 	%f443, %f283, %f278, %f443;
	fma.rn.f32 	%f442, %f283, %f279, %f442;
	fma.rn.f32 	%f441, %f283, %f280, %f441;
	fma.rn.f32 	%f440, %f283, %f281, %f440;
	fma.rn.f32 	%f439, %f283, %f282, %f439;
	fma.rn.f32 	%f438, %f284, %f275, %f438;
	fma.rn.f32 	%f437, %f284, %f276, %f437;
	fma.rn.f32 	%f436, %f284, %f277, %f436;
	fma.rn.f32 	%f435, %f284, %f278, %f435;
	fma.rn.f32 	%f434, %f284, %f279, %f434;
	fma.rn.f32 	%f433, %f284, %f280, %f433;
	fma.rn.f32 	%f432, %f284, %f281, %f432;
	fma.rn.f32 	%f431, %f284, %f282, %f431;
	fma.rn.f32 	%f430, %f285, %f275, %f430;
	fma.rn.f32 	%f429, %f285, %f276, %f429;
	fma.rn.f32 	%f428, %f285, %f277, %f428;
	fma.rn.f32 	%f427, %f285, %f278, %f427;
	fma.rn.f32 	%f426, %f285, %f279, %f426;
	fma.rn.f32 	%f425, %f285, %f280, %f425;
	fma.rn.f32 	%f424, %f285, %f281, %f424;
	fma.rn.f32 	%f423, %f285, %f282, %f423;
	fma.rn.f32 	%f422, %f286, %f275, %f422;
	fma.rn.f32 	%f421, %f286, %f276, %f421;
	fma.rn.f32 	%f420, %f286, %f277, %f420;
	fma.rn.f32 	%f419, %f286, %f278, %f419;
	fma.rn.f32 	%f418, %f286, %f279, %f418;
	fma.rn.f32 	%f417, %f286, %f280, %f417;
	fma.rn.f32 	%f416, %f286, %f281, %f416;
	fma.rn.f32 	%f415, %f286, %f282, %f415;
	add.s32 	%r233, %r233, 1;
	setp.ne.s32 	%p14, %r233, 8;
	@%p14 bra 	$L__BB0_3;
	ld.param.u32 	%r231, [_Z13cuda_sgemm_v5ILj128ELj128ELj8ELj8ELj8EEvPfS0_S0_iii_param_5];
	bar.sync 	0;
	add.s32 	%r232, %r232, 1;
	add.s32 	%r201, %r231, 7;
	shr.u32 	%r202, %r201, 3;
	setp.eq.s32 	%p15, %r232, %r202;
	@%p15 bra 	$L__BB0_6;
	bra.uni 	$L__BB0_2;

}


// ===== COMPILED SASS (sm_100) =====

	.target	sm_100

	.elftype	@"ET_EXEC"


//--------------------- .note.nv.tkinfo           --------------------------
	.section	.note.nv.tkinfo,"",@"SHT_NOTE"
	.sectionflags	@"SHF_NOTE_NV_TKINFO"
	.tkinfo
        /*0018*/ 	.word	0x00000002
        /*0030*/ 	.string	""
        /*0030*/ 	.string	"ptxas"
        /*0030*/ 	.string	"Cuda compilation tools, release 13.0, V13.0.88"
        /*0030*/ 	.string	"Build cuda_13.0.r13.0/compiler.36424714_0"
        /*0030*/ 	.string	"-arch sm_100 -m 64 "



//--------------------- .note.nv.cuinfo           --------------------------
	.section	.note.nv.cuinfo,"",@"SHT_NOTE"
	.sectionflags	@"SHF_NOTE_NV_CUINFO"
        /*0018*/ 	.short	0x0002
        /*001a*/ 	.short	0x0064
        /*001c*/ 	.short	0x0082
	.zero		2


//--------------------- .nv.info                  --------------------------
	.section	.nv.info,"",@"SHT_CUDA_INFO"
	.align	4


	//----- nvinfo : EIATTR_REGCOUNT
	.align		4
        /*0000*/ 	.byte	0x04, 0x2f
        /*0002*/ 	.short	(.L_1 - .L_0)
	.align		4
.L_0:
        /*0004*/ 	.word	index@(_Z13cuda_sgemm_v5ILj128ELj128ELj8ELj8ELj8EEvPfS0_S0_iii)
        /*0008*/ 	.word	0x00000059


	//----- nvinfo : EIATTR_FRAME_SIZE
	.align		4
.L_1:
        /*000c*/ 	.byte	0x04, 0x11
        /*000e*/ 	.short	(.L_3 - .L_2)
	.align		4
.L_2:
        /*0010*/ 	.word	index@($__internal_0_$__cuda_sm20_div_u16)
        /*0014*/ 	.word	0x00000140


	//----- nvinfo : EIATTR_FRAME_SIZE
	.align		4
.L_3:
        /*0018*/ 	.byte	0x04, 0x11
        /*001a*/ 	.short	(.L_5 - .L_4)
	.align		4
.L_4:
        /*001c*/ 	.word	index@(_Z13cuda_sgemm_v5ILj128ELj128ELj8ELj8ELj8EEvPfS0_S0_iii)
        /*0020*/ 	.word	0x00000140


	//----- nvinfo : EIATTR_MIN_STACK_SIZE
	.align		4
.L_5:
        /*0024*/ 	.byte	0x04, 0x12
        /*0026*/ 	.short	(.L_7 - .L_6)
	.align		4
.L_6:
        /*0028*/ 	.word	index@(_Z13cuda_sgemm_v5ILj128ELj128ELj8ELj8ELj8EEvPfS0_S0_iii)
        /*002c*/ 	.word	0x00000140
.L_7:


//--------------------- .nv.compat                --------------------------
	.section	.nv.compat,"",@"SHT_CUDA_COMPAT_INFO"
	.align	4
        /*0000*/ 	.byte	0x02, 0x09, 0x00, 0x00, 0x02, 0x02, 0x01, 0x00, 0x02, 0x05, 0x05, 0x00, 0x03, 0x07, 0x01, 0x01
        /*0010*/ 	.byte	0x02, 0x03, 0x00, 0x00, 0x02, 0x06, 0x01, 0x00, 0x04, 0x0b, 0x08, 0x00, 0x01, 0x00, 0x00, 0x00
        /*0020*/ 	.byte	0x00, 0x00, 0x00, 0x00


//--------------------- .nv.info._Z13cuda_sgemm_v5ILj128ELj128ELj8ELj8ELj8EEvPfS0_S0_iii --------------------------
	.section	.nv.info._Z13cuda_sgemm_v5ILj128ELj128ELj8ELj8ELj8EEvPfS0_S0_iii,"",@"SHT_CUDA_INFO"
	.sectionflags	@""
	.align	4


	//----- nvinfo : EIATTR_CUDA_API_VERSION
	.align		4
        /*0000*/ 	.byte	0x04, 0x37
        /*0002*/ 	.short	(.L_9 - .L_8)
.L_8:
        /*0004*/ 	.word	0x00000082


	//----- nvinfo : EIATTR_KPARAM_INFO
	.align		4
.L_9:
        /*0008*/ 	.byte	0x04, 0x17
        /*000a*/ 	.short	(.L_11 - .L_10)
.L_10:
        /*000c*/ 	.word	0x00000000
        /*0010*/ 	.short	0x0005
        /*0012*/ 	.short	0x0020
        /*0014*/ 	.byte	0x00, 0xf0, 0x11, 0x00


	//----- nvinfo : EIATTR_KPARAM_INFO
	.align		4
.L_11:
        /*0018*/ 	.byte	0x04, 0x17
        /*001a*/ 	.short	(.L_13 - .L_12)
.L_12:
        /*001c*/ 	.word	0x00000000
        /*0020*/ 	.short	0x0004
        /*0022*/ 	.short	0x001c
        /*0024*/ 	.byte	0x00, 0xf0, 0x11, 0x00


	//----- nvinfo : EIATTR_KPARAM_INFO
	.align		4
.L_13:
        /*0028*/ 	.byte	0x04, 0x17
        /*002a*/ 	.short	(.L_15 - .L_14)
.L_14:
        /*002c*/ 	.word	0x00000000
        /*0030*/ 	.short	0x0003
        /*0032*/ 	.short	0x0018
        /*0034*/ 	.byte	0x00, 0xf0, 0x11, 0x00


	//----- nvinfo : EIATTR_KPARAM_INFO
	.align		4
.L_15:
        /*0038*/ 	.byte	0x04, 0x17
        /*003a*/ 	.short	(.L_17 - .L_16)
.L_16:
        /*003c*/ 	.word	0x00000000
        /*0040*/ 	.short	0x0002
        /*0042*/ 	.short	0x0010
        /*0044*/ 	.byte	0x00, 0xf5, 0x21, 0x00


	//----- nvinfo : EIATTR_KPARAM_INFO
	.align		4
.L_17:
        /*0048*/ 	.byte	0x04, 0x17
        /*004a*/ 	.short	(.L_19 - .L_18)
.L_18:
        /*004c*/ 	.word	0x00000000
        /*0050*/ 	.short	0x0001
        /*0052*/ 	.short	0x0008
        /*0054*/ 	.byte	0x00, 0xf5, 0x21, 0x00


	//----- nvinfo : EIATTR_KPARAM_INFO
	.align		4
.L_19:
        /*0058*/ 	.byte	0x04, 0x17
        /*005a*/ 	.short	(.L_21 - .L_20)
.L_20:
        /*005c*/ 	.word	0x00000000
        /*0060*/ 	.short	0x0000
        /*0062*/ 	.short	0x0000
        /*0064*/ 	.byte	0x00, 0xf5, 0x21, 0x00


	//----- nvinfo : EIATTR_SPARSE_MMA_MASK
	.align		4
.L_21:
        /*0068*/ 	.byte	0x03, 0x50
        /*006a*/ 	.short	0x0000


	//----- nvinfo : EIATTR_MAXREG_COUNT
	.align		4
        /*006c*/ 	.byte	0x03, 0x1b
        /*006e*/ 	.short	0x00ff


	//----- nvinfo : EIATTR_NUM_BARRIERS
	.align		4
        /*0070*/ 	.byte	0x02, 0x4c
        /*0072*/ 	.byte	0x01
	.zero		1


	//----- nvinfo : EIATTR_MERCURY_ISA_VERSION
	.align		4
        /*0074*/ 	.byte	0x03, 0x5f
        /*0076*/ 	.short	0x0101


	//----- nvinfo : EIATTR_VRC_CTA_INIT_COUNT
	.align		4
        /*0078*/ 	.byte	0x02, 0x4a
	.zero		1
	.zero		1


	//----- nvinfo : EIATTR_EXIT_INSTR_OFFSETS
	.align		4
        /*007c*/ 	.byte	0x04, 0x1c
        /*007e*/ 	.short	(.L_23 - .L_22)


	//   ....[0]....
.L_22:
        /*0080*/ 	.word	0x00001680


	//   ....[1]....
        /*0084*/ 	.word	0x00001ef0


	//----- nvinfo : EIATTR_CRS_STACK_SIZE
	.align		4
.L_23:
        /*0088*/ 	.byte	0x04, 0x1e
        /*008a*/ 	.short	(.L_25 - .L_24)
.L_24:
        /*008c*/ 	.word	0x00000000


	//----- nvinfo : EIATTR_CBANK_PARAM_SIZE
	.align		4
.L_25:
        /*0090*/ 	.byte	0x03, 0x19
        /*0092*/ 	.short	0x0024


	//----- nvinfo : EIATTR_PARAM_CBANK
	.align		4
        /*0094*/ 	.byte	0x04, 0x0a
        /*0096*/ 	.short	(.L_27 - .L_26)
	.align		4
.L_26:
        /*0098*/ 	.word	index@(.nv.constant0._Z13cuda_sgemm_v5ILj128ELj128ELj8ELj8ELj8EEvPfS0_S0_iii)
        /*009c*/ 	.short	0x0380
        /*009e*/ 	.short	0x0024


	//----- nvinfo : EIATTR_SW_WAR
	.align		4
.L_27:
        /*00a0*/ 	.byte	0x04, 0x36
        /*00a2*/ 	.short	(.L_29 - .L_28)
.L_28:
        /*00a4*/ 	.word	0x00000008
.L_29:


//--------------------- .nv.callgraph             --------------------------
	.section	.nv.callgraph,"",@"SHT_CUDA_CALLGRAPH"
	.align	4
	.sectionentsize	8
	.align		4
        /*0000*/ 	.word	0x00000000
	.align		4
        /*0004*/ 	.word	0xffffffff
	.align		4
        /*0008*/ 	.word	0x00000000
	.align		4
        /*000c*/ 	.word	0xfffffffe
	.align		4
        /*0010*/ 	.word	0x00000000
	.align		4
        /*0014*/ 	.word	0xfffffffd
	.align		4
        /*0018*/ 	.word	0x00000000
	.align		4
        /*001c*/ 	.word	0xfffffffc


//--------------------- .text._Z13cuda_sgemm_v5ILj128ELj128ELj8ELj8ELj8EEvPfS0_S0_iii --------------------------
	.section	.text._Z13cuda_sgemm_v5ILj128ELj128ELj8ELj8ELj8EEvPfS0_S0_iii,"ax",@progbits
	.align	128
        .global         _Z13cuda_sgemm_v5ILj128ELj128ELj8ELj8ELj8EEvPfS0_S0_iii
        .type           _Z13cuda_sgemm_v5ILj128ELj128ELj8ELj8ELj8EEvPfS0_S0_iii,@function
        .size           _Z13cuda_sgemm_v5ILj128ELj128ELj8ELj8ELj8EEvPfS0_S0_iii,(.L_x_14 - _Z13cuda_sgemm_v5ILj128ELj128ELj8ELj8ELj8EEvPfS0_S0_iii)
        .other          _Z13cuda_sgemm_v5ILj128ELj128ELj8ELj8ELj8EEvPfS0_S0_iii,@"STO_CUDA_ENTRY STV_DEFAULT"
_Z13cuda_sgemm_v5ILj128ELj128ELj8ELj8ELj8EEvPfS0_S0_iii:
.text._Z13cuda_sgemm_v5ILj128ELj128ELj8ELj8ELj8EEvPfS0_S0_iii:
[----:B------:R-:W0:Y:S02]  /*0000*/  LDC R1, c[0x0][0x37c] ;  /* 0x0000df00ff017b82 */ /* 0x000e240000000800 */
[----:B0-----:R-:W-:Y:S01]  /*0010*/  IADD3 R1, PT, PT, R1, -0x140, RZ ;  /* 0xfffffec001017810 */ /* 0x001fe20007ffe0ff */
[----:B------:R-:W0:Y:S03]  /*0020*/  LDCU UR17, c[0x0][0x360] ;  /* 0x00006c00ff1177ac */ /* 0x000e260008000800 */
[C---:B------:R-:W-:Y:S01]  /*0030*/  R2UR UR20, R1.reuse ;  /* 0x00000000011472ca */ /* 0x040fe200000e0000 */
[----:B------:R1:W-:Y:S01]  /*0040*/  STL.128 [R1], RZ ;  /* 0x000000ff01007387 */ /* 0x0003e20000100c00 */
[----:B------:R-:W-:Y:S01]  /*0050*/  R2UR UR15, R1 ;  /* 0x00000000010f72ca */ /* 0x000fe200000e0000 */
[----:B------:R-:W2:Y:S02]  /*0060*/  LDCU UR5, c[0x0][0x364] ;  /* 0x00006c80ff0577ac */ /* 0x000ea40008000800 */
[----:B------:R1:W-:Y:S01]  /*0070*/  STL.128 [R1+0x10], RZ ;  /* 0x000010ff01007387 */ /* 0x0003e20000100c00 */
[----:B------:R-:W-:-:S03]  /*0080*/  UMOV UR9, 0x80 ;  /* 0x0000008000097882 */ /* 0x000fc60000000000 */
[----:B------:R1:W-:Y:S04]  /*0090*/  STL.128 [R1+0x20], RZ ;  /* 0x000020ff01007387 */ /* 0x0003e80000100c00 */
[----:B------:R1:W-:Y:S01]  /*00a0*/  STL.128 [R1+0x30], RZ ;  /* 0x000030ff01007387 */ /* 0x0003e20000100c00 */
[----:B0-----:R-:W-:-:S03]  /*00b0*/  USHF.L.U32 UR4, UR17, 0x2, URZ ;  /* 0x0000000211047899 */ /* 0x001fc600080006ff */
[----:B------:R1:W-:Y:S01]  /*00c0*/  STL.128 [R1+0x40], RZ ;  /* 0x000040ff01007387 */ /* 0x0003e20000100c00 */
[----:B------:R-:W-:-:S03]  /*00d0*/  ULOP3.LUT UR6, UR4, 0xffff, URZ, 0xc0, !UPT ;  /* 0x0000ffff04067892 */ /* 0x000fc6000f8ec0ff */
[----:B------:R1:W-:Y:S04]  /*00e0*/  STL.128 [R1+0x50], RZ ;  /* 0x000050ff01007387 */ /* 0x0003e80000100c00 */
        /* <DEDUP_REMOVED lines=9> */
[----:B------:R1:W-:Y:S01]  /*0180*/  STL.128 [R1+0xf0], RZ ;  /* 0x0000f0ff01007387 */ /* 0x0003e20000100c00 */
[----:B--2---:R-:W-:-:S07]  /*0190*/  MOV R5, 0x1b0 ;  /* 0x000001b000057802 */ /* 0x004fce0000000f00 */
[----:B-1----:R-:W-:Y:S05]  /*01a0*/  CALL.REL.NOINC `($__internal_0_$__cuda_sm20_div_u16) ;  /* 0x0000001c00547944 */ /* 0x002fea0003c00000 */
[----:B------:R-:W0:Y:S01]  /*01b0*/  LDCU UR8, c[0x0][0x3a0] ;  /* 0x00007400ff0877ac */ /* 0x000e220008000800 */
[----:B------:R-:W-:-:S04]  /*01c0*/  USHF.L.U32 UR4, UR5, 0x2, URZ ;  /* 0x0000000205047899 */ /* 0x000fc800080006ff */
[----:B------:R-:W-:Y:S02]  /*01d0*/  ULOP3.LUT UR6, UR4, 0xffff, URZ, 0xc0, !UPT ;  /* 0x0000ffff04067892 */ /* 0x000fe4000f8ec0ff */
[----:B0-----:R-:W-:-:S03]  /*01e0*/  UIADD3 UR4, UPT, UPT, UR8, 0x7, URZ ;  /* 0x0000000708047890 */ /* 0x001fc6000fffe0ff */
[----:B------:R-:W-:Y:S01]  /*01f0*/  UMOV UR8, UR7 ;  /* 0x0000000700087c82 */ /* 0x000fe20008000000 */
[----:B------:R-:W-:-:S08]  /*0200*/  MOV R5, 0x220 ;  /* 0x0000022000057802 */ /* 0x000fd00000000f00 */
[----:B------:R-:W-:Y:S05]  /*0210*/  CALL.REL.NOINC `($__internal_0_$__cuda_sm20_div_u16) ;  /* 0x0000001c00387944 */ /* 0x000fea0003c00000 */
[----:B------:R-:W-:Y:S01]  /*0220*/  UISETP.GE.U32.AND UP0, UPT, UR4, 0x8, UPT ;  /* 0x000000080400788c */ /* 0x000fe2000bf06070 */
[----:B------:R-:W0:Y:S01]  /*0230*/  LDCU.64 UR12, c[0x0][0x358] ;  /* 0x00006b00ff0c77ac */ /* 0x000e220008000a00 */
[----:B------:R-:W-:-:S07]  /*0240*/  ULOP3.LUT UR16, UR8, 0xffff, URZ, 0xc0, !UPT ;  /* 0x0000ffff08107892 */ /* 0x000fce000f8ec0ff */
[----:B------:R-:W-:Y:S05]  /*0250*/  BRA.U !UP0, `(.L_x_0) ;  /* 0x0000001508007547 */ /* 0x000fea000b800000 */
[----:B------:R-:W1:Y:S01]  /*0260*/  S2R R84, SR_TID.Y ;  /* 0x0000000000547919 */ /* 0x000e620000002200 */
[----:B------:R-:W-:Y:S01]  /*0270*/  UIADD3 UR4, UPT, UPT, UR8, -0x1, URZ ;  /* 0xffffffff08047890 */ /* 0x000fe2000fffe0ff */
[----:B------:R-:W-:Y:S01]  /*0280*/  CS2R R6, SRZ ;  /* 0x0000000000067805 */ /* 0x000fe2000001ff00 */
[----:B------:R-:W-:Y:S01]  /*0290*/  UIADD3 UR5, UPT, UPT, UR7, -0x1, URZ ;  /* 0xffffffff07057890 */ /* 0x000fe2000fffe0ff */
[----:B------:R-:W1:Y:S01]  /*02a0*/  S2R R3, SR_TID.X ;  /* 0x0000000000037919 */ /* 0x000e620000002100 */
[----:B------:R-:W-:Y:S01]  /*02b0*/  ULOP3.LUT UR4, UR4, 0xffff, URZ, 0xc0, !UPT ;  /* 0x0000ffff04047892 */ /* 0x000fe2000f8ec0ff */
[----:B------:R-:W-:Y:S01]  /*02c0*/  CS2R R4, SRZ ;  /* 0x0000000000047805 */ /* 0x000fe2000001ff00 */
[----:B------:R-:W-:Y:S01]  /*02d0*/  ULOP3.LUT UR5, UR5, 0xffff, URZ, 0xc0, !UPT ;  /* 0x0000ffff05057892 */ /* 0x000fe2000f8ec0ff */
[----:B------:R-:W2:Y:S01]  /*02e0*/  S2R R2, SR_CTAID.Y ;  /* 0x0000000000027919 */ /* 0x000ea20000002600 */
[----:B------:R-:W-:Y:S02]  /*02f0*/  CS2R R10, SRZ ;  /* 0x00000000000a7805 */ /* 0x000fe4000001ff00 */
[----:B------:R-:W-:-:S02]  /*0300*/  CS2R R8, SRZ ;  /* 0x0000000000087805 */ /* 0x000fc4000001ff00 */
[----:B------:R-:W-:Y:S02]  /*0310*/  CS2R R14, SRZ ;  /* 0x00000000000e7805 */ /* 0x000fe4000001ff00 */
[----:B------:R-:W-:Y:S02]  /*0320*/  CS2R R12, SRZ ;  /* 0x00000000000c7805 */ /* 0x000fe4000001ff00 */
[----:B------:R-:W-:Y:S02]  /*0330*/  CS2R R18, SRZ ;  /* 0x0000000000127805 */ /* 0x000fe4000001ff00 */
[----:B------:R-:W-:Y:S02]  /*0340*/  CS2R R16, SRZ ;  /* 0x0000000000107805 */ /* 0x000fe4000001ff00 */
        /* <DEDUP_REMOVED lines=20> */
[----:B------:R-:W-:Y:S01]  /*0490*/  CS2R R62, SRZ ;  /* 0x00000000003e7805 */ /* 0x000fe2000001ff00 */
[----:B-1----:R-:W-:Y:S01]  /*04a0*/  IMAD R84, R84, UR17, R3 ;  /* 0x0000001154547c24 */ /* 0x002fe2000f8e0203 */
[----:B------:R-:W-:Y:S02]  /*04b0*/  CS2R R60, SRZ ;  /* 0x00000000003c7805 */ /* 0x000fe4000001ff00 */
[----:B------:R-:W-:Y:S02]  /*04c0*/  CS2R R66, SRZ ;  /* 0x0000000000427805 */ /* 0x000fe4000001ff00 */
[----:B------:R-:W-:Y:S01]  /*04d0*/  CS2R R64, SRZ ;  /* 0x0000000000407805 */ /* 0x000fe2000001ff00 */
[----:B------:R-:W-:Y:S01]  /*04e0*/  UISETP.GE.U32.AND UP0, UPT, UR4, 0x3, UPT ;  /* 0x000000030400788c */ /* 0x000fe2000bf06070 */
[----:B------:R-:W-:Y:S01]  /*04f0*/  SHF.R.U32.HI R3, RZ, 0x1, R84 ;  /* 0x00000001ff037819 */ /* 0x000fe20000011654 */
[----:B------:R-:W-:Y:S01]  /*0500*/  UIADD3 UR18, UPT, UPT, UR20, 0x120, URZ ;  /* 0x0000012014127890 */ /* 0x000fe2000fffe0ff */
[----:B------:R-:W-:Y:S01]  /*0510*/  SHF.L.U32 R0, R84, 0x2, RZ ;  /* 0x0000000254007819 */ /* 0x000fe200000006ff */
[----:B------:R-:W-:Y:S01]  /*0520*/  UIADD3 UR19, UPT, UPT, UR20, 0x100, URZ ;  /* 0x0000010014137890 */ /* 0x000fe2000fffe0ff */
[----:B--2---:R-:W-:Y:S01]  /*0530*/  LEA R2, R2, R3, 0x7 ;  /* 0x0000000302027211 */ /* 0x004fe200078e38ff */
[----:B------:R-:W-:Y:S01]  /*0540*/  UISETP.GE.U32.AND UP1, UPT, UR5, 0x3, UPT ;  /* 0x000000030500788c */ /* 0x000fe2000bf26070 */
[----:B------:R-:W-:-:S10]  /*0550*/  UMOV UR4, URZ ;  /* 0x000000ff00047c82 */ /* 0x000fd40008000000 */
.L_x_8:
[----:B------:R-:W1:Y:S01]  /*0560*/  S2R R75, SR_CTAID.X ;  /* 0x00000000004b7919 */ /* 0x000e620000002500 */
[----:B------:R-:W2:Y:S01]  /*0570*/  LDCU UR6, c[0x0][0x3a0] ;  /* 0x00007400ff0677ac */ /* 0x000ea20008000800 */
[----:B------:R-:W3:Y:S01]  /*0580*/  LDC.64 R70, c[0x0][0x380] ;  /* 0x0000e000ff467b82 */ /* 0x000ee20000000a00 */
[C---:B------:R-:W-:Y:S01]  /*0590*/  LOP3.LUT R73, R0.reuse, 0x4, RZ, 0xc0, !PT ;  /* 0x0000000400497812 */ /* 0x040fe200078ec0ff */
[----:B------:R-:W4:Y:S01]  /*05a0*/  LDCU UR5, c[0x0][0x39c] ;  /* 0x00007380ff0577ac */ /* 0x000f220008000800 */
[----:B------:R-:W-:Y:S02]  /*05b0*/  LOP3.LUT R72, R0, 0x7c, RZ, 0xc0, !PT ;  /* 0x0000007c00487812 */ /* 0x000fe400078ec0ff */
[----:B------:R-:W-:-:S03]  /*05c0*/  SHF.R.U32.HI R76, RZ, 0x5, R84 ;  /* 0x00000005ff4c7819 */ /* 0x000fc60000011654 */
[----:B------:R-:W5:Y:S01]  /*05d0*/  LDC.64 R68, c[0x0][0x388] ;  /* 0x0000e200ff447b82 */ /* 0x000f620000000a00 */
[----:B------:R-:W-:Y:S02]  /*05e0*/  MOV R77, UR4 ;  /* 0x00000004004d7c02 */ /* 0x000fe40008000f00 */
[----:B------:R-:W-:Y:S01]  /*05f0*/  MOV R74, UR4 ;  /* 0x00000004004a7c02 */ /* 0x000fe20008000f00 */
[----:B--2---:R-:W-:-:S05]  /*0600*/  IMAD R73, R2, UR6, R73 ;  /* 0x0000000602497c24 */ /* 0x004fca000f8e0249 */
[----:B------:R-:W-:-:S05]  /*0610*/  LEA R73, R74, R73, 0x3 ;  /* 0x000000494a497211 */ /* 0x000fca00078e18ff */
[----:B---3--:R-:W-:Y:S01]  /*0620*/  IMAD.WIDE R70, R73, 0x4, R70 ;  /* 0x0000000449467825 */ /* 0x008fe200078e0246 */
[----:B-1----:R-:W-:Y:S02]  /*0630*/  LEA R75, R75, R72, 0x7 ;  /* 0x000000484b4b7211 */ /* 0x002fe400078e38ff */
[----:B------:R-:W-:-:S05]  /*0640*/  LEA R72, R77, R76, 0x3 ;  /* 0x0000004c4d487211 */ /* 0x000fca00078e18ff */
[----:B----4-:R-:W-:-:S04]  /*0650*/  IMAD R75, R72, UR5, R75 ;  /* 0x00000005484b7c24 */ /* 0x010fc8000f8e024b */
[----:B-----5:R-:W-:Y:S02]  /*0660*/  IMAD.WIDE R72, R75, 0x4, R68 ;  /* 0x000000044b487825 */ /* 0x020fe400078e0244 */
[----:B0-----:R-:W2:Y:S04]  /*0670*/  LDG.E.128 R68, desc[UR12][R70.64] ;  /* 0x0000000c46447981 */ /* 0x001ea8000c1e1d00 */
[----:B------:R-:W3:Y:S01]  /*0680*/  LDG.E.128 R72, desc[UR12][R72.64] ;  /* 0x0000000c48487981 */ /* 0x000ee2000c1e1d00 */
[----:B------:R-:W0:Y:S01]  /*0690*/  S2UR UR6, SR_CgaCtaId ;  /* 0x00000000000679c3 */ /* 0x000e220000008800 */
[----:B------:R-:W-:Y:S01]  /*06a0*/  UMOV UR5, 0x400 ;  /* 0x0000040000057882 */ /* 0x000fe20000000000 */
[C---:B------:R-:W-:Y:S02]  /*06b0*/  SHF.L.U32 R77, R84.reuse, 0xb, RZ ;  /* 0x0000000b544d7819 */ /* 0x040fe400000006ff */
[----:B------:R-:W-:-:S02]  /*06c0*/  SHF.L.U32 R79, R84, 0x4, RZ ;  /* 0x00000004544f7819 */ /* 0x000fc400000006ff */
[----:B------:R-:W-:Y:S02]  /*06d0*/  LOP3.LUT R77, R77, 0x800, RZ, 0xc0, !PT ;  /* 0x000008004d4d7812 */ /* 0x000fe400078ec0ff */
[----:B------:R-:W-:Y:S01]  /*06e0*/  LOP3.LUT R79, R79, 0x1f0, RZ, 0xc0, !PT ;  /* 0x000001f04f4f7812 */ /* 0x000fe200078ec0ff */
[----:B0-----:R-:W-:Y:S02]  /*06f0*/  ULEA UR9, UR6, UR5, 0x18 ;  /* 0x0000000506097291 */ /* 0x001fe4000f8ec0ff */
[----:B------:R-:W-:-:S04]  /*0700*/  UIADD3 UR5, UPT, UPT, UR5, 0x1000, URZ ;  /* 0x0000100005057890 */ /* 0x000fc8000fffe0ff */
[----:B------:R-:W-:Y:S01]  /*0710*/  ULEA UR5, UR6, UR5, 0x18 ;  /* 0x0000000506057291 */ /* 0x000fe2000f8ec0ff */
[----:B------:R-:W-:-:S04]  /*0720*/  IADD3 R78, PT, PT, R77, UR9, RZ ;  /* 0x000000094d4e7c10 */ /* 0x000fc8000fffe0ff */
[----:B------:R-:W-:Y:S02]  /*0730*/  LEA R78, R3, R78, 0x2 ;  /* 0x0000004e034e7211 */ /* 0x000fe400078e10ff */
[----:B------:R-:W-:Y:S01]  /*0740*/  LEA R76, R76, UR5, 0x9 ;  /* 0x000000054c4c7c11 */ /* 0x000fe2000f8e48ff */
[----:B------:R-:W-:-:S04]  /*0750*/  UMOV UR5, URZ ;  /* 0x000000ff00057c82 */ /* 0x000fc80008000000 */
[----:B------:R-:W-:Y:S01]  /*0760*/  IMAD.IADD R76, R76, 0x1, R79 ;  /* 0x000000014c4c7824 */ /* 0x000fe200078e024f */
[----:B--2---:R0:W-:Y:S04]  /*0770*/  STS [R78], R68 ;  /* 0x000000444e007388 */ /* 0x0041e80000000800 */
[----:B------:R0:W-:Y:S04]  /*0780*/  STS [R78+0x200], R69 ;  /* 0x000200454e007388 */ /* 0x0001e80000000800 */
[----:B------:R0:W-:Y:S04]  /*0790*/  STS [R78+0x400], R70 ;  /* 0x000400464e007388 */ /* 0x0001e80000000800 */
[----:B------:R0:W-:Y:S04]  /*07a0*/  STS [R78+0x600], R71 ;  /* 0x000600474e007388 */ /* 0x0001e80000000800 */
[----:B---3--:R0:W-:Y:S01]  /*07b0*/  STS.128 [R76], R72 ;  /* 0x000000484c007388 */ /* 0x0081e20000000c00 */
[----:B------:R-:W-:Y:S06]  /*07c0*/  BAR.SYNC.DEFER_BLOCKING 0x0 ;  /* 0x0000000000007b1d */ /* 0x000fec0000010000 */
.L_x_7:
[----:B------:R-:W1:Y:S02]  /*07d0*/  LDCU UR6, c[0x0][0x360] ;  /* 0x00006c00ff0677ac */ /* 0x000e640008000800 */
[----:B-1----:R-:W-:-:S09]  /*07e0*/  UISETP.GT.U32.AND UP2, UPT, UR6, 0x20, UPT ;  /* 0x000000200600788c */ /* 0x002fd2000bf44070 */
[----:B------:R-:W-:Y:S05]  /*07f0*/  BRA.U UP2, `(.L_x_1) ;  /* 0x0000000502047547 */ /* 0x000fea000b800000 */
[----:B------:R-:W-:Y:S01]  /*0800*/  UMOV UR6, URZ ;  /* 0x000000ff00067c82 */ /* 0x000fe20008000000 */
[----:B------:R-:W-:Y:S05]  /*0810*/  BRA.U !UP0, `(.L_x_2) ;  /* 0x0000000108707547 */ /* 0x000fea000b800000 */
[----:B------:R-:W1:Y:S01]  /*0820*/  S2UR UR9, SR_CgaCtaId ;  /* 0x00000000000979c3 */ /* 0x000e620000008800 */
[----:B------:R-:W2:Y:S01]  /*0830*/  S2R R86, SR_TID.Y ;  /* 0x0000000000567919 */ /* 0x000ea20000002200 */
[----:B------:R-:W-:Y:S01]  /*0840*/  UMOV UR6, 0x400 ;  /* 0x0000040000067882 */ /* 0x000fe20000000000 */
[----:B------:R-:W-:Y:S02]  /*0850*/  ULOP3.LUT UR11, UR16, 0xfc, URZ, 0xc0, !UPT ;  /* 0x000000fc100b7892 */ /* 0x000fe4000f8ec0ff */
[----:B-1----:R-:W-:-:S04]  /*0860*/  ULEA UR6, UR9, UR6, 0x18 ;  /* 0x0000000609067291 */ /* 0x002fc8000f8ec0ff */
[----:B------:R-:W-:-:S03]  /*0870*/  ULEA UR10, UR5, UR6, 0x9 ;  /* 0x00000006050a7291 */ /* 0x000fc6000f8e48ff */
[----:B------:R-:W-:-:S09]  /*0880*/  UMOV UR6, URZ ;  /* 0x000000ff00067c82 */ /* 0x000fd20008000000 */
.L_x_3:
[----:B0---4-:R-:W2:Y:S01]  /*0890*/  LDC R69, c[0x0][0x360] ;  /* 0x0000d800ff457b82 */ /* 0x011ea20000000800 */
[----:B------:R-:W-:-:S04]  /*08a0*/  USHF.L.U32 UR9, UR6, 0x2, URZ ;  /* 0x0000000206097899 */ /* 0x000fc800080006ff */
[----:B------:R-:W-:Y:S01]  /*08b0*/  ULEA UR9, UR9, UR19, 0x2 ;  /* 0x0000001309097291 */ /* 0x000fe2000f8e10ff */
[----:B--2---:R-:W-:Y:S01]  /*08c0*/  IMAD R68, R69, UR6, R86 ;  /* 0x0000000645447c24 */ /* 0x004fe2000f8e0256 */
[----:B------:R-:W-:-:S04]  /*08d0*/  UIADD3 UR6, UPT, UPT, UR6, 0x4, URZ ;  /* 0x0000000406067890 */ /* 0x000fc8000fffe0ff */
[----:B------:R-:W-:Y:S01]  /*08e0*/  SHF.L.U32 R68, R68, 0x2, RZ ;  /* 0x0000000244447819 */ /* 0x000fe200000006ff */
[----:B------:R-:W-:-:S03]  /*08f0*/  UISETP.NE.AND UP2, UPT, UR6, UR11, UPT ;  /* 0x0000000b0600728c */ /* 0x000fc6000bf45270 */
[----:B------:R-:W-:-:S04]  /*0900*/  LEA R68, R68, UR10, 0x2 ;  /* 0x0000000a44447c11 */ /* 0x000fc8000f8e10ff */
[----:B------:R-:W-:-:S04]  /*0910*/  LEA R72, R69, R68, 0x4 ;  /* 0x0000004445487211 */ /* 0x000fc800078e20ff */
[C---:B------:R-:W-:Y:S02]  /*0920*/  LEA R76, R69.reuse, R72, 0x4 ;  /* 0x00000048454c7211 */ /* 0x040fe400078e20ff */
[----:B------:R-:W0:Y:S02]  /*0930*/  LDS.128 R72, [R72] ;  /* 0x0000000048487984 */ /* 0x000e240000000c00 */
[----:B------:R-:W-:Y:S02]  /*0940*/  LEA R80, R69, R76, 0x4 ;  /* 0x0000004c45507211 */ /* 0x000fe400078e20ff */
[----:B------:R-:W1:Y:S04]  /*0950*/  LDS.128 R68, [R68] ;  /* 0x0000000044447984 */ /* 0x000e680000000c00 */
[----:B------:R-:W2:Y:S04]  /*0960*/  LDS.128 R76, [R76] ;  /* 0x000000004c4c7984 */ /* 0x000ea80000000c00 */
[----:B------:R-:W3:Y:S04]  /*0970*/  LDS.128 R80, [R80] ;  /* 0x0000000050507984 */ /* 0x000ee80000000c00 */
[----:B0-----:R4:W-:Y:S04]  /*0980*/  STL.128 [UR9+0x10], R72 ;  /* 0x00001048ff007987 */ /* 0x0019e80008100c09 */
[----:B-1----:R4:W-:Y:S04]  /*0990*/  STL.128 [UR9], R68 ;  /* 0x00000044ff007987 */ /* 0x0029e80008100c09 */
[----:B--2---:R4:W-:Y:S04]  /*09a0*/  STL.128 [UR9+0x20], R76 ;  /* 0x0000204cff007987 */ /* 0x0049e80008100c09 */
[----:B---3--:R4:W-:Y:S01]  /*09b0*/  STL.128 [UR9+0x30], R80 ;  /* 0x00003050ff007987 */ /* 0x0089e20008100c09 */
[----:B------:R-:W-:Y:S05]  /*09c0*/  BRA.U UP2, `(.L_x_3) ;  /* 0xfffffffd02b07547 */ /* 0x000fea000b83ffff */
[----:B------:R-:W-:-:S05]  /*09d0*/  UMOV UR6, UR11 ;  /* 0x0000000b00067c82 */ /* 0x000fca0008000000 */
.L_x_2:
[----:B------:R-:W-:-:S09]  /*09e0*/  ULOP3.LUT UP2, URZ, UR16, 0x3, URZ, 0xc0, !UPT ;  /* 0x0000000310ff7892 */ /* 0x000fd2000f84c0ff */
[----:B------:R-:W-:Y:S05]  /*09f0*/  BRA.U !UP2, `(.L_x_1) ;  /* 0x000000010a847547 */ /* 0x000fea000b800000 */
[----:B0---4-:R-:W0:Y:S01]  /*0a00*/  S2R R72, SR_TID.Y ;  /* 0x0000000000487919 */ /* 0x011e220000002200 */
[----:B------:R-:W1:Y:S01]  /*0a10*/  S2UR UR10, SR_CgaCtaId ;  /* 0x00000000000a79c3 */ /* 0x000e620000008800 */
[----:B------:R-:W-:Y:S01]  /*0a20*/  UMOV UR9, 0x400 ;  /* 0x0000040000097882 */ /* 0x000fe20000000000 */
[----:B------:R-:W-:-:S04]  /*0a30*/  ULOP3.LUT UR11, UR16, 0x3, URZ, 0xc0, !UPT ;  /* 0x00000003100b7892 */ /* 0x000fc8000f8ec0ff */
[----:B------:R-:W-:Y:S02]  /*0a40*/  UISETP.NE.AND UP2, UPT, UR11, 0x1, UPT ;  /* 0x000000010b00788c */ /* 0x000fe4000bf45270 */
[----:B------:R-:W0:Y:S01]  /*0a50*/  LDC R69, c[0x0][0x360] ;  /* 0x0000d800ff457b82 */ /* 0x000e220000000800 */
[----:B-1----:R-:W-:-:S04]  /*0a60*/  ULEA UR9, UR10, UR9, 0x18 ;  /* 0x000000090a097291 */ /* 0x002fc8000f8ec0ff */
[----:B------:R-:W-:Y:S02]  /*0a70*/  ULEA UR10, UR5, UR9, 0x9 ;  /* 0x00000009050a7291 */ /* 0x000fe4000f8e48ff */
[----:B------:R-:W-:Y:S02]  /*0a80*/  USHF.L.U32 UR9, UR6, 0x2, URZ ;  /* 0x0000000206097899 */ /* 0x000fe400080006ff */
[----:B0-----:R-:W-:Y:S02]  /*0a90*/  IMAD R68, R69, UR6, R72 ;  /* 0x0000000645447c24 */ /* 0x001fe4000f8e0248 */
[----:B------:R-:W-:-:S03]  /*0aa0*/  ULEA UR9, UR9, UR19, 0x2 ;  /* 0x0000001309097291 */ /* 0x000fc6000f8e10ff */
[----:B------:R-:W-:-:S04]  /*0ab0*/  SHF.L.U32 R68, R68, 0x2, RZ ;  /* 0x0000000244447819 */ /* 0x000fc800000006ff */
[----:B------:R-:W-:-:S06]  /*0ac0*/  LEA R68, R68, UR10, 0x2 ;  /* 0x0000000a44447c11 */ /* 0x000fcc000f8e10ff */
[----:B------:R-:W0:Y:S04]  /*0ad0*/  LDS.128 R68, [R68] ;  /* 0x0000000044447984 */ /* 0x000e280000000c00 */
[----:B0-----:R1:W-:Y:S01]  /*0ae0*/  STL.128 [UR9], R68 ;  /* 0x00000044ff007987 */ /* 0x0013e20008100c09 */
[----:B------:R-:W-:Y:S05]  /*0af0*/  BRA.U !UP2, `(.L_x_1) ;  /* 0x000000010a447547 */ /* 0x000fea000b800000 */
[----:B-1----:R-:W0:Y:S01]  /*0b00*/  LDC R69, c[0x0][0x360] ;  /* 0x0000d800ff457b82 */ /* 0x002e220000000800 */
[----:B------:R-:W-:Y:S01]  /*0b10*/  UISETP.NE.AND UP2, UPT, UR11, 0x2, UPT ;  /* 0x000000020b00788c */ /* 0x000fe2000bf45270 */
[----:B0-----:R-:W-:-:S05]  /*0b20*/  IMAD R68, R69, UR6, R72 ;  /* 0x0000000645447c24 */ /* 0x001fca000f8e0248 */
[----:B------:R-:W-:-:S04]  /*0b30*/  SHF.L.U32 R68, R68, 0x2, RZ ;  /* 0x0000000244447819 */ /* 0x000fc800000006ff */
[----:B------:R-:W-:-:S04]  /*0b40*/  LEA R68, R68, UR10, 0x2 ;  /* 0x0000000a44447c11 */ /* 0x000fc8000f8e10ff */
[----:B------:R-:W-:-:S06]  /*0b50*/  LEA R68, R69, R68, 0x4 ;  /* 0x0000004445447211 */ /* 0x000fcc00078e20ff */
[----:B------:R-:W0:Y:S04]  /*0b60*/  LDS.128 R68, [R68] ;  /* 0x0000000044447984 */ /* 0x000e280000000c00 */
[----:B0-----:R2:W-:Y:S01]  /*0b70*/  STL.128 [UR9+0x10], R68 ;  /* 0x00001044ff007987 */ /* 0x0015e20008100c09 */
[----:B------:R-:W-:Y:S05]  /*0b80*/  BRA.U !UP2, `(.L_x_1) ;  /* 0x000000010a207547 */ /* 0x000fea000b800000 */
[----:B--2---:R-:W0:Y:S02]  /*0b90*/  LDC R69, c[0x0][0x360] ;  /* 0x0000d800ff457b82 */ /* 0x004e240000000800 */
[----:B0-----:R-:W-:-:S05]  /*0ba0*/  IMAD R68, R69, UR6, R72 ;  /* 0x0000000645447c24 */ /* 0x001fca000f8e0248 */
[----:B------:R-:W-:-:S04]  /*0bb0*/  SHF.L.U32 R68, R68, 0x2, RZ ;  /* 0x0000000244447819 */ /* 0x000fc800000006ff */
[----:B------:R-:W-:-:S04]  /*0bc0*/  LEA R68, R68, UR10, 0x2 ;  /* 0x0000000a44447c11 */ /* 0x000fc8000f8e10ff */
[----:B------:R-:W-:-:S05]  /*0bd0*/  LEA R68, R69, R68, 0x4 ;  /* 0x0000004445447211 */ /* 0x000fca00078e20ff */
[----:B------:R-:W-:-:S06]  /*0be0*/  IMAD R68, R69, 0x10, R68 ;  /* 0x0000001045447824 */ /* 0x000fcc00078e0244 */
[----:B------:R-:W0:Y:S04]  /*0bf0*/  LDS.128 R68, [R68] ;  /* 0x0000000044447984 */ /* 0x000e280000000c00 */
[----:B0-----:R3:W-:Y:S02]  /*0c00*/  STL.128 [UR9+0x20], R68 ;  /* 0x00002044ff007987 */ /* 0x0017e40008100c09 */
.L_x_1:
[----:B------:R-:W5:Y:S02]  /*0c10*/  LDCU UR6, c[0x0][0x364] ;  /* 0x00006c80ff0677ac */ /* 0x000f640008000800 */
[----:B-----5:R-:W-:-:S09]  /*0c20*/  UISETP.GT.U32.AND UP2, UPT, UR6, 0x20, UPT ;  /* 0x000000200600788c */ /* 0x020fd2000bf44070 */
[----:B------:R-:W-:Y:S05]  /*0c30*/  BRA.U UP2, `(.L_x_4) ;  /* 0x0000000502107547 */ /* 0x000fea000b800000 */
[----:B------:R-:W-:Y:S01]  /*0c40*/  UMOV UR6, URZ ;  /* 0x000000ff00067c82 */ /* 0x000fe20008000000 */
[----:B------:R-:W-:Y:S05]  /*0c50*/  BRA.U !UP1, `(.L_x_5) ;  /* 0x0000000109747547 */ /* 0x000fea000b800000 */
[----:B------:R-:W5:Y:S01]  /*0c60*/  S2UR UR9, SR_CgaCtaId ;  /* 0x00000000000979c3 */ /* 0x000f620000008800 */
[----:B------:R-:W0:Y:S01]  /*0c70*/  S2R R86, SR_TID.X ;  /* 0x0000000000567919 */ /* 0x000e220000002100 */
[----:B------:R-:W-:Y:S01]  /*0c80*/  UMOV UR6, 0x400 ;  /* 0x0000040000067882 */ /* 0x000fe20000000000 */
[----:B------:R-:W-:Y:S02]  /*0c90*/  ULOP3.LUT UR11, UR7, 0xfc, URZ, 0xc0, !UPT ;  /* 0x000000fc070b7892 */ /* 0x000fe4000f8ec0ff */
[----:B------:R-:W-:-:S04]  /*0ca0*/  UIADD3 UR6, UPT, UPT, UR6, 0x1000, URZ ;  /* 0x0000100006067890 */ /* 0x000fc8000fffe0ff */
[----:B-----5:R-:W-:-:S04]  /*0cb0*/  ULEA UR6, UR9, UR6, 0x18 ;  /* 0x0000000609067291 */ /* 0x020fc8000f8ec0ff */
[----:B------:R-:W-:-:S03]  /*0cc0*/  ULEA UR10, UR5, UR6, 0x9 ;  /* 0x00000006050a7291 */ /* 0x000fc6000f8e48ff */
[----:B------:R-:W-:-:S09]  /*0cd0*/  UMOV UR6, URZ ;  /* 0x000000ff00067c82 */ /* 0x000fd20008000000 */
.L_x_6:
[----:B01234-:R-:W0:Y:S01]  /*0ce0*/  LDC R69, c[0x0][0x364] ;  /* 0x0000d900ff457b82 */ /* 0x01fe220000000800 */
[----:B------:R-:W-:-:S04]  /*0cf0*/  USHF.L.U32 UR9, UR6, 0x2, URZ ;  /* 0x0000000206097899 */ /* 0x000fc800080006ff */
[----:B------:R-:W-:Y:S01]  /*0d00*/  ULEA UR9, UR9, UR18, 0x2 ;  /* 0x0000001209097291 */ /* 0x000fe2000f8e10ff */
[----:B0-----:R-:W-:Y:S01]  /*0d10*/  IMAD R68, R69, UR6, R86 ;  /* 0x0000000645447c24 */ /* 0x001fe2000f8e0256 */
        /* <DEDUP_REMOVED lines=17> */
.L_x_5:
[----:B------:R-:W-:-:S04]  /*0e30*/  ULOP3.LUT UR11, UR7, 0xffff, URZ, 0xc0, !UPT ;  /* 0x0000ffff070b7892 */ /* 0x000fc8000f8ec0ff */
[----:B------:R-:W-:-:S09]  /*0e40*/  ULOP3.LUT UP2, URZ, UR11, 0x3, URZ, 0xc0, !UPT ;  /* 0x000000030bff7892 */ /* 0x000fd2000f84c0ff */
[----:B------:R-:W-:Y:S05]  /*0e50*/  BRA.U !UP2, `(.L_x_4) ;  /* 0x000000010a887547 */ /* 0x000fea000b800000 */
[----:B0---4-:R-:W0:Y:S01]  /*0e60*/  S2R R72, SR_TID.X ;  /* 0x0000000000487919 */ /* 0x011e220000002100 */
[----:B------:R-:W4:Y:S01]  /*0e70*/  S2UR UR10, SR_CgaCtaId ;  /* 0x00000000000a79c3 */ /* 0x000f220000008800 */
[----:B------:R-:W-:Y:S02]  /*0e80*/  UMOV UR9, 0x400 ;  /* 0x0000040000097882 */ /* 0x000fe40000000000 */
[----:B------:R-:W-:-:S05]  /*0e90*/  UIADD3 UR9, UPT, UPT, UR9, 0x1000, URZ ;  /* 0x0000100009097890 */ /* 0x000fca000fffe0ff */
[----:B-123--:R-:W0:Y:S01]  /*0ea0*/  LDC R69, c[0x0][0x364] ;  /* 0x0000d900ff457b82 */ /* 0x00ee220000000800 */
[----:B----4-:R-:W-:-:S04]  /*0eb0*/  ULEA UR9, UR10, UR9, 0x18 ;  /* 0x000000090a097291 */ /* 0x010fc8000f8ec0ff */
[----:B------:R-:W-:Y:S02]  /*0ec0*/  ULEA UR14, UR5, UR9, 0x9 ;  /* 0x00000009050e7291 */ /* 0x000fe4000f8e48ff */
[----:B------:R-:W-:Y:S02]  /*0ed0*/  USHF.L.U32 UR9, UR6, 0x2, URZ ;  /* 0x0000000206097899 */ /* 0x000fe400080006ff */
[----:B0-----:R-:W-:Y:S02]  /*0ee0*/  IMAD R68, R69, UR6, R72 ;  /* 0x0000000645447c24 */ /* 0x001fe4000f8e0248 */
[----:B------:R-:W-:Y:S02]  /*0ef0*/  ULEA UR10, UR9, UR18, 0x2 ;  /* 0x00000012090a7291 */ /* 0x000fe4000f8e10ff */
[----:B------:R-:W-:Y:S01]  /*0f00*/  ULOP3.LUT UR9, UR11, 0x3, URZ, 0xc0, !UPT ;  /* 0x000000030b097892 */ /* 0x000fe2000f8ec0ff */
[----:B------:R-:W-:-:S03]  /*0f10*/  SHF.L.U32 R68, R68, 0x2, RZ ;  /* 0x0000000244447819 */ /* 0x000fc600000006ff */
[----:B------:R-:W-:Y:S01]  /*0f20*/  UISETP.NE.AND UP2, UPT, UR9, 0x1, UPT ;  /* 0x000000010900788c */ /* 0x000fe2000bf45270 */
[----:B------:R-:W-:-:S06]  /*0f30*/  LEA R68, R68, UR14, 0x2 ;  /* 0x0000000e44447c11 */ /* 0x000fcc000f8e10ff */
[----:B------:R-:W0:Y:S04]  /*0f40*/  LDS.128 R68, [R68] ;  /* 0x0000000044447984 */ /* 0x000e280000000c00 */
[----:B0-----:R0:W-:Y:S01]  /*0f50*/  STL.128 [UR10], R68 ;  /* 0x00000044ff007987 */ /* 0x0011e20008100c0a */
[----:B------:R-:W-:Y:S05]  /*0f60*/  BRA.U !UP2, `(.L_x_4) ;  /* 0x000000010a447547 */ /* 0x000fea000b800000 */
[----:B0-----:R-:W0:Y:S01]  /*0f70*/  LDC R69, c[0x0][0x364] ;  /* 0x0000d900ff457b82 */ /* 0x001e220000000800 */
        /* <DEDUP_REMOVED lines=8> */
[----:B0-----:R-:W0:Y:S02]  /*1000*/  LDC R69, c[0x0][0x364] ;  /* 0x0000d900ff457b82 */ /* 0x001e240000000800 */
[----:B0-----:R-:W-:-:S05]  /*1010*/  IMAD R68, R69, UR6, R72 ;  /* 0x0000000645447c24 */ /* 0x001fca000f8e0248 */
[----:B------:R-:W-:-:S04]  /*1020*/  SHF.L.U32 R68, R68, 0x2, RZ ;  /* 0x0000000244447819 */ /* 0x000fc800000006ff */
[----:B------:R-:W-:-:S04]  /*1030*/  LEA R68, R68, UR14, 0x2 ;  /* 0x0000000e44447c11 */ /* 0x000fc8000f8e10ff */
[----:B------:R-:W-:-:S05]  /*1040*/  LEA R68, R69, R68, 0x4 ;  /* 0x0000004445447211 */ /* 0x000fca00078e20ff */
[----:B------:R-:W-:-:S06]  /*1050*/  IMAD R68, R69, 0x10, R68 ;  /* 0x0000001045447824 */ /* 0x000fcc00078e0244 */
[----:B------:R-:W0:Y:S04]  /*1060*/  LDS.128 R68, [R68] ;  /* 0x0000000044447984 */ /* 0x000e280000000c00 */
[----:B0-----:R0:W-:Y:S02]  /*1070*/  STL.128 [UR10+0x20], R68 ;  /* 0x00002044ff007987 */ /* 0x0011e40008100c0a */
.L_x_4:
[----:B0---4-:R-:W4:Y:S04]  /*1080*/  LDL.128 R80, [R1+0x100] ;  /* 0x0001000001507983 */ /* 0x011f280000100c00 */
[----:B-123--:R-:W4:Y:S04]  /*1090*/  LDL.128 R68, [R1+0x120] ;  /* 0x0001200001447983 */ /* 0x00ef280000100c00 */
[----:B------:R-:W2:Y:S04]  /*10a0*/  LDL.128 R72, [R1+0x130] ;  /* 0x0001300001487983 */ /* 0x000ea80000100c00 */
[----:B------:R-:W3:Y:S01]  /*10b0*/  LDL.128 R76, [R1+0x110] ;  /* 0x00011000014c7983 */ /* 0x000ee20000100c00 */
[----:B------:R-:W-:-:S04]  /*10c0*/  UIADD3 UR5, UPT, UPT, UR5, 0x1, URZ ;  /* 0x0000000105057890 */ /* 0x000fc8000fffe0ff */
[----:B------:R-:W-:Y:S01]  /*10d0*/  UISETP.NE.AND UP2, UPT, UR5, 0x8, UPT ;  /* 0x000000080500788c */ /* 0x000fe2000bf45270 */
[C---:B----4-:R-:W-:Y:S01]  /*10e0*/  FFMA R64, R80.reuse, R68, R64 ;  /* 0x0000004450407223 */ /* 0x050fe20000000040 */
[C---:B------:R-:W-:Y:S01]  /*10f0*/  FFMA R65, R80.reuse, R69, R65 ;  /* 0x0000004550417223 */ /* 0x040fe20000000041 */
[C---:B------:R-:W-:Y:S01]  /*1100*/  FFMA R66, R80.reuse, R70, R66 ;  /* 0x0000004650427223 */ /* 0x040fe20000000042 */
[C---:B------:R-:W-:Y:S01]  /*1110*/  FFMA R67, R80.reuse, R71, R67 ;  /* 0x0000004750437223 */ /* 0x040fe20000000043 */
[C---:B--2---:R-:W-:Y:S01]  /*1120*/  FFMA R60, R80.reuse, R72, R60 ;  /* 0x00000048503c7223 */ /* 0x044fe2000000003c */
[C---:B------:R-:W-:Y:S01]  /*1130*/  FFMA R61, R80.reuse, R73, R61 ;  /* 0x00000049503d7223 */ /* 0x040fe2000000003d */
[C---:B------:R-:W-:Y:S01]  /*1140*/  FFMA R62, R80.reuse, R74, R62 ;  /* 0x0000004a503e7223 */ /* 0x040fe2000000003e */
[----:B------:R-:W-:Y:S01]  /*1150*/  FFMA R63, R80, R75, R63 ;  /* 0x0000004b503f7223 */ /* 0x000fe2000000003f */
[C---:B------:R-:W-:Y:S01]  /*1160*/  FFMA R56, R81.reuse, R68, R56 ;  /* 0x0000004451387223 */ /* 0x040fe20000000038 */
[C---:B------:R-:W-:Y:S01]  /*1170*/  FFMA R57, R81.reuse, R69, R57 ;  /* 0x0000004551397223 */ /* 0x040fe20000000039 */
[C---:B------:R-:W-:Y:S01]  /*1180*/  FFMA R58, R81.reuse, R70, R58 ;  /* 0x00000046513a7223 */ /* 0x040fe2000000003a */
[C---:B------:R-:W-:Y:S01]  /*1190*/  FFMA R59, R81.reuse, R71, R59 ;  /* 0x00000047513b7223 */ /* 0x040fe2000000003b */
[C---:B------:R-:W-:Y:S01]  /*11a0*/  FFMA R52, R81.reuse, R72, R52 ;  /* 0x0000004851347223 */ /* 0x040fe20000000034 */
        /* <DEDUP_REMOVED lines=19> */
[-C--:B---3--:R-:W-:Y:S01]  /*12e0*/  FFMA R32, R68, R76.reuse, R32 ;  /* 0x0000004c44207223 */ /* 0x088fe20000000020 */
[-C--:B------:R-:W-:Y:S01]  /*12f0*/  FFMA R33, R69, R76.reuse, R33 ;  /* 0x0000004c45217223 */ /* 0x080fe20000000021 */
[-C--:B------:R-:W-:Y:S01]  /*1300*/  FFMA R34, R70, R76.reuse, R34 ;  /* 0x0000004c46227223 */ /* 0x080fe20000000022 */
[-C--:B------:R-:W-:Y:S01]  /*1310*/  FFMA R35, R71, R76.reuse, R35 ;  /* 0x0000004c47237223 */ /* 0x080fe20000000023 */
[-C--:B------:R-:W-:Y:S01]  /*1320*/  FFMA R28, R72, R76.reuse, R28 ;  /* 0x0000004c481c7223 */ /* 0x080fe2000000001c */
[-C--:B------:R-:W-:Y:S01]  /*1330*/  FFMA R29, R73, R76.reuse, R29 ;  /* 0x0000004c491d7223 */ /* 0x080fe2000000001d */
[-C--:B------:R-:W-:Y:S01]  /*1340*/  FFMA R30, R74, R76.reuse, R30 ;  /* 0x0000004c4a1e7223 */ /* 0x080fe2000000001e */
[----:B------:R-:W-:Y:S01]  /*1350*/  FFMA R31, R75, R76, R31 ;  /* 0x0000004c4b1f7223 */ /* 0x000fe2000000001f */
[-C--:B------:R-:W-:Y:S01]  /*1360*/  FFMA R24, R68, R77.reuse, R24 ;  /* 0x0000004d44187223 */ /* 0x080fe20000000018 */
        /* <DEDUP_REMOVED lines=23> */
[----:B------:R-:W-:Y:S06]  /*14e0*/  BRA.U UP2, `(.L_x_7) ;  /* 0xfffffff102b87547 */ /* 0x000fec000b83ffff */
[----:B------:R-:W0:Y:S01]  /*14f0*/  LDCU UR5, c[0x0][0x3a0] ;  /* 0x00007400ff0577ac */ /* 0x000e220008000800 */
[----:B------:R-:W-:Y:S02]  /*1500*/  UIADD3 UR4, UPT, UPT, UR4, 0x1, URZ ;  /* 0x0000000104047890 */ /* 0x000fe4000fffe0ff */
[----:B0-----:R-:W-:-:S04]  /*1510*/  UIADD3 UR5, UPT, UPT, UR5, 0x7, URZ ;  /* 0x0000000705057890 */ /* 0x001fc8000fffe0ff */
[----:B------:R-:W-:-:S04]  /*1520*/  USHF.R.U32.HI UR5, URZ, 0x3, UR5 ;  /* 0x00000003ff057899 */ /* 0x000fc80008011605 */
[----:B------:R-:W-:Y:S01]  /*1530*/  UISETP.NE.AND UP2, UPT, UR4, UR5, UPT ;  /* 0x000000050400728c */ /* 0x000fe2000bf45270 */
[----:B------:R-:W-:Y:S08]  /*1540*/  BAR.SYNC.DEFER_BLOCKING 0x0 ;  /* 0x0000000000007b1d */ /* 0x000ff00000010000 */
[----:B------:R-:W-:Y:S05]  /*1550*/  BRA.U UP2, `(.L_x_8) ;  /* 0xfffffff102007547 */ /* 0x000fea000b83ffff */
[----:B------:R1:W-:Y:S04]  /*1560*/  STL.128 [R1], R64 ;  /* 0x0000004001007387 */ /* 0x0003e80000100c00 */
[----:B------:R1:W-:Y:S04]  /*1570*/  STL.128 [R1+0x10], R60 ;  /* 0x0000103c01007387 */ /* 0x0003e80000100c00 */
        /* <DEDUP_REMOVED lines=13> */
[----:B------:R1:W-:Y:S02]  /*1650*/  STL.128 [R1+0xf0], R4 ;  /* 0x0000f00401007387 */ /* 0x0003e40000100c00 */
.L_x_0:
[----:B------:R-:W2:Y:S02]  /*1660*/  LDC R0, c[0x0][0x360] ;  /* 0x0000d800ff007b82 */ /* 0x000ea40000000800 */
[----:B--2---:R-:W-:-:S13]  /*1670*/  ISETP.GT.U32.AND P0, PT, R0, 0x20, PT ;  /* 0x000000200000780c */ /* 0x004fda0003f04070 */
[----:B0-----:R-:W-:Y:S05]  /*1680*/  @P0 EXIT ;  /* 0x000000000000094d */ /* 0x001fea0003800000 */
[----:B------:R-:W0:Y:S01]  /*1690*/  S2R R3, SR_TID.Y ;  /* 0x0000000000037919 */ /* 0x000e220000002200 */
[----:B------:R-:W2:Y:S01]  /*16a0*/  LDCU UR14, c[0x0][0x364] ;  /* 0x00006c80ff0e77ac */ /* 0x000ea20008000800 */
[----:B------:R-:W-:Y:S01]  /*16b0*/  SHF.L.U32 R0, R0, 0x2, RZ ;  /* 0x0000000200007819 */ /* 0x000fe200000006ff */
[----:B------:R-:W0:Y:S01]  /*16c0*/  S2R R2, SR_CTAID.Y ;  /* 0x0000000000027919 */ /* 0x000e220000002600 */
[----:B------:R-:W-:Y:S02]  /*16d0*/  ULOP3.LUT UR4, UR7, 0xffff, URZ, 0xc0, !UPT ;  /* 0x0000ffff07047892 */ /* 0x000fe4000f8ec0ff */
[----:B------:R-:W-:Y:S01]  /*16e0*/  UIADD3 UR5, UPT, UPT, UR7, -0x1, URZ ;  /* 0xffffffff07057890 */ /* 0x000fe2000fffe0ff */
[----:B-1----:R-:W1:Y:S01]  /*16f0*/  S2R R4, SR_TID.X ;  /* 0x0000000000047919 */ /* 0x002e620000002100 */
[----:B------:R-:W-:Y:S02]  /*1700*/  ULOP3.LUT UR9, UR4, 0xfc, URZ, 0xc0, !UPT ;  /* 0x000000fc04097892 */ /* 0x000fe4000f8ec0ff */
[----:B------:R-:W-:Y:S01]  /*1710*/  ULOP3.LUT UR5, UR5, 0xffff, URZ, 0xc0, !UPT ;  /* 0x0000ffff05057892 */ /* 0x000fe2000f8ec0ff */
[----:B------:R-:W1:Y:S01]  /*1720*/  S2R R5, SR_CTAID.X ;  /* 0x0000000000057919 */ /* 0x000e620000002500 */
[----:B------:R-:W-:-:S02]  /*1730*/  ULOP3.LUT UR17, UR4, 0x3, URZ, 0xc0, !UPT ;  /* 0x0000000304117892 */ /* 0x000fc4000f8ec0ff */
[----:B------:R-:W-:Y:S02]  /*1740*/  UIADD3 UR8, UPT, UPT, -UR9, URZ, URZ ;  /* 0x000000ff09087290 */ /* 0x000fe4000fffe1ff */
[----:B------:R-:W-:Y:S02]  /*1750*/  UISETP.GE.U32.AND UP0, UPT, UR5, 0x3, UPT ;  /* 0x000000030500788c */ /* 0x000fe4000bf06070 */
[----:B--2---:R-:W-:Y:S01]  /*1760*/  USHF.L.U32 UR10, UR14, 0x4, URZ ;  /* 0x000000040e0a7899 */ /* 0x004fe200080006ff */
[----:B------:R-:W-:Y:S01]  /*1770*/  UMOV UR4, URZ ;  /* 0x000000ff00047c82 */ /* 0x000fe20008000000 */
[----:B0-----:R-:W-:-:S04]  /*1780*/  LEA R3, R2, R3, 0x5 ;  /* 0x0000000302037211 */ /* 0x001fc800078e28ff */
[----:B------:R-:W-:Y:S02]  /*1790*/  SHF.L.U32 R3, R3, 0x2, RZ ;  /* 0x0000000203037819 */ /* 0x000fe400000006ff */
[----:B-1----:R-:W-:-:S04]  /*17a0*/  LEA R2, R5, R4, 0x5 ;  /* 0x0000000405027211 */ /* 0x002fc800078e28ff */
[----:B------:R-:W-:-:S07]  /*17b0*/  SHF.L.U32 R2, R2, 0x2, RZ ;  /* 0x0000000202027819 */ /* 0x000fce00000006ff */
.L_x_12:
[----:B------:R-:W-:-:S09]  /*17c0*/  UISETP.GT.U32.AND UP1, UPT, UR14, 0x20, UPT ;  /* 0x000000200e00788c */ /* 0x000fd2000bf24070 */
[----:B01-3--:R-:W-:Y:S05]  /*17d0*/  BRA.U UP1, `(.L_x_9) ;  /* 0x0000000501b87547 */ /* 0x00bfea000b800000 */
[----:B------:R-:W-:Y:S01]  /*17e0*/  HFMA2 R16, -RZ, RZ, 0, 0 ;  /* 0x00000000ff107431 */ /* 0x000fe200000001ff */
[----:B------:R-:W-:Y:S02]  /*17f0*/  USHF.L.U32 UR5, UR4, 0x2, URZ ;  /* 0x0000000204057899 */ /* 0x000fe400080006ff */
[----:B------:R-:W-:Y:S02]  /*1800*/  IMAD R41, R0, UR4, R3 ;  /* 0x0000000400297c24 */ /* 0x000fe4000f8e0203 */
[----:B------:R-:W-:Y:S01]  /*1810*/  UIMAD UR7, UR5, 0x20, UR15 ;  /* 0x00000020050778a4 */ /* 0x000fe2000f8e020f */
[----:B------:R-:W-:Y:S11]  /*1820*/  BRA.U !UP0, `(.L_x_10) ;  /* 0x0000000108e47547 */ /* 0x000ff6000b800000 */
[----:B------:R-:W0:Y:S01]  /*1830*/  LDC R71, c[0x0][0x39c] ;  /* 0x0000e700ff477b82 */ /* 0x000e220000000800 */
[----:B------:R-:W-:Y:S01]  /*1840*/  UMOV UR5, URZ ;  /* 0x000000ff00057c82 */ /* 0x000fe20008000000 */
[----:B------:R-:W-:Y:S01]  /*1850*/  UMOV UR6, UR8 ;  /* 0x0000000800067c82 */ /* 0x000fe20008000000 */
[----:B0-----:R-:W-:-:S07]  /*1860*/  IMAD R69, R41, R71, R2 ;  /* 0x0000004729457224 */ /* 0x001fce00078e0202 */
.L_x_11:
[----:B------:R-:W-:Y:S01]  /*1870*/  ULEA UR11, UR5, UR7, 0x2 ;  /* 0x00000007050b7291 */ /* 0x000fe2000f8e10ff */
[----:B---3--:R-:W0:Y:S08]  /*1880*/  LDC.64 R42, c[0x0][0x390] ;  /* 0x0000e400ff2a7b82 */ /* 0x008e300000000a00 */
[----:B------:R-:W2:Y:S04]  /*1890*/  LDL.128 R60, [UR11] ;  /* 0x0000000bff3c7983 */ /* 0x000ea80008100c00 */
[----:B------:R-:W3:Y:S04]  /*18a0*/  LDL.128 R32, [UR11+0x20] ;  /* 0x0000200bff207983 */ /* 0x000ee80008100c00 */
[----:B------:R-:W4:Y:S04]  /*18b0*/  LDL.128 R28, [UR11+0x40] ;  /* 0x0000400bff1c7983 */ /* 0x000f280008100c00 */
[----:B------:R-:W5:Y:S04]  /*18c0*/  LDL.128 R24, [UR11+0x60] ;  /* 0x0000600bff187983 */ /* 0x000f680008100c00 */
[----:B------:R-:W5:Y:S04]  /*18d0*/  LDL.128 R36, [UR11+0x10] ;  /* 0x0000100bff247983 */ /* 0x000f680008100c00 */
[----:B------:R-:W5:Y:S04]  /*18e0*/  LDL.128 R16, [UR11+0x30] ;  /* 0x0000300bff107983 */ /* 0x000f680008100c00 */
[----:B------:R-:W5:Y:S04]  /*18f0*/  LDL.128 R12, [UR11+0x50] ;  /* 0x0000500bff0c7983 */ /* 0x000f680008100c00 */
[----:B------:R-:W5:Y:S04]  /*1900*/  LDL.128 R8, [UR11+0x70] ;  /* 0x0000700bff087983 */ /* 0x000f680008100c00 */
[----:B------:R-:W5:Y:S04]  /*1910*/  LDL.128 R20, [UR11+0x80] ;  /* 0x0000800bff147983 */ /* 0x000f680008100c00 */
[----:B------:R-:W5:Y:S01]  /*1920*/  LDL.128 R4, [UR11+0x90] ;  /* 0x0000900bff047983 */ /* 0x000f620008100c00 */
[----:B0-----:R-:W-:Y:S01]  /*1930*/  IMAD.WIDE R42, R69, 0x4, R42 ;  /* 0x00000004452a7825 */ /* 0x001fe200078e022a */
[----:B------:R-:W-:-:S02]  /*1940*/  UIADD3 UR6, UPT, UPT, UR6, 0x4, URZ ;  /* 0x0000000406067890 */ /* 0x000fc4000fffe0ff */
[----:B------:R-:W-:Y:S01]  /*1950*/  UIADD3 UR5, UPT, UPT, UR5, 0x10, URZ ;  /* 0x0000001005057890 */ /* 0x000fe2000fffe0ff */
[----:B------:R-:W-:Y:S01]  /*1960*/  VIADD R69, R69, UR10 ;  /* 0x0000000a45457c36 */ /* 0x000fe20008000000 */
[----:B------:R-:W-:Y:S01]  /*1970*/  IADD3 R64, P0, PT, R42, UR10, RZ ;  /* 0x0000000a2a407c10 */ /* 0x000fe2000ff1e0ff */
[C---:B------:R-:W-:Y:S01]  /*1980*/  IMAD.WIDE R44, R71.reuse, 0x4, R42 ;  /* 0x00000004472c7825 */ /* 0x040fe200078e022a */
[----:B------:R-:W-:Y:S02]  /*1990*/  UISETP.NE.AND UP1, UPT, UR6, URZ, UPT ;  /* 0x000000ff0600728c */ /* 0x000fe4000bf25270 */
[----:B------:R-:W-:Y:S02]  /*19a0*/  IADD3.X R65, PT, PT, RZ, R43, RZ, P0, !PT ;  /* 0x0000002bff417210 */ /* 0x000fe400007fe4ff */
[----:B------:R-:W-:Y:S01]  /*19b0*/  IADD3 R66, P0, PT, R64, UR10, RZ ;  /* 0x0000000a40427c10 */ /* 0x000fe2000ff1e0ff */
[----:B------:R-:W-:-:S03]  /*19c0*/  IMAD.WIDE R46, R71, 0x4, R44 ;  /* 0x00000004472e7825 */ /* 0x000fc600078e022c */
[----:B------:R-:W-:Y:S01]  /*19d0*/  IADD3.X R67, PT, PT, RZ, R65, RZ, P0, !PT ;  /* 0x00000041ff437210 */ /* 0x000fe200007fe4ff */
[----:B------:R-:W-:Y:S01]  /*19e0*/  IMAD.WIDE R50, R71, 0x4, R64 ;  /* 0x0000000447327825 */ /* 0x000fe200078e0240 */
[----:B------:R-:W-:-:S03]  /*19f0*/  IADD3 R58, P0, PT, R66, UR10, RZ ;  /* 0x0000000a423a7c10 */ /* 0x000fc6000ff1e0ff */
[----:B------:R-:W-:Y:S01]  /*1a00*/  IMAD.WIDE R54, R71, 0x4, R66 ;  /* 0x0000000447367825 */ /* 0x000fe200078e0242 */
[----:B------:R-:W-:-:S03]  /*1a10*/  IADD3.X R59, PT, PT, RZ, R67, RZ, P0, !PT ;  /* 0x00000043ff3b7210 */ /* 0x000fc600007fe4ff */
[----:B------:R-:W-:-:S04]  /*1a20*/  IMAD.WIDE R52, R71, 0x4, R50 ;  /* 0x0000000447347825 */ /* 0x000fc800078e0232 */
[----:B------:R-:W-:-:S04]  /*1a30*/  IMAD.WIDE R48, R71, 0x4, R46 ;  /* 0x0000000447307825 */ /* 0x000fc800078e022e */
[C---:B------:R-:W-:Y:S01]  /*1a40*/  IMAD.WIDE R56, R71.reuse, 0x4, R54 ;  /* 0x0000000447387825 */ /* 0x040fe200078e0236 */
[----:B--2---:R0:W-:Y:S04]  /*1a50*/  STG.E.128 desc[UR12][R42.64], R60 ;  /* 0x0000003c2a007986 */ /* 0x0041e8000c101d0c */
[----:B---3--:R1:W-:Y:S04]  /*1a60*/  STG.E.128 desc[UR12][R44.64], R32 ;  /* 0x000000202c007986 */ /* 0x0083e8000c101d0c */
[----:B----4-:R2:W-:Y:S04]  /*1a70*/  STG.E.128 desc[UR12][R46.64], R28 ;  /* 0x0000001c2e007986 */ /* 0x0105e8000c101d0c */
[----:B-----5:R3:W-:Y:S04]  /*1a80*/  STG.E.128 desc[UR12][R48.64], R24 ;  /* 0x0000001830007986 */ /* 0x0207e8000c101d0c */
[----:B------:R3:W-:Y:S01]  /*1a90*/  STG.E.128 desc[UR12][R64.64], R36 ;  /* 0x0000002440007986 */ /* 0x0007e2000c101d0c */
[----:B0-----:R-:W-:-:S03]  /*1aa0*/  IMAD.WIDE R60, R71, 0x4, R58 ;  /* 0x00000004473c7825 */ /* 0x001fc600078e023a */
[----:B------:R3:W-:Y:S01]  /*1ab0*/  STG.E.128 desc[UR12][R50.64], R16 ;  /* 0x0000001032007986 */ /* 0x0007e2000c101d0c */
[----:B------:R-:W-:-:S03]  /*1ac0*/  IMAD.WIDE R42, R71, 0x4, R52 ;  /* 0x00000004472a7825 */ /* 0x000fc600078e0234 */
[----:B------:R3:W-:Y:S01]  /*1ad0*/  STG.E.128 desc[UR12][R52.64], R12 ;  /* 0x0000000c34007986 */ /* 0x0007e2000c101d0c */
[----:B------:R-:W-:-:S03]  /*1ae0*/  IMAD.WIDE R62, R71, 0x4, R60 ;  /* 0x00000004473e7825 */ /* 0x000fc600078e023c */
[----:B------:R3:W-:Y:S01]  /*1af0*/  STG.E.128 desc[UR12][R42.64], R8 ;  /* 0x000000082a007986 */ /* 0x0007e2000c101d0c */
[----:B-1----:R-:W-:-:S03]  /*1b00*/  IMAD.WIDE R44, R71, 0x4, R56 ;  /* 0x00000004472c7825 */ /* 0x002fc600078e0238 */
[----:B------:R3:W-:Y:S01]  /*1b10*/  STG.E.128 desc[UR12][R66.64], R32 ;  /* 0x0000002042007986 */ /* 0x0007e2000c101d0c */
[----:B--2---:R-:W-:-:S03]  /*1b20*/  IMAD.WIDE R46, R71, 0x4, R62 ;  /* 0x00000004472e7825 */ /* 0x004fc600078e023e */
[----:B------:R3:W-:Y:S04]  /*1b30*/  STG.E.128 desc[UR12][R54.64], R28 ;  /* 0x0000001c36007986 */ /* 0x0007e8000c101d0c */
[----:B------:R3:W-:Y:S04]  /*1b40*/  STG.E.128 desc[UR12][R56.64], R24 ;  /* 0x0000001838007986 */ /* 0x0007e8000c101d0c */
[----:B------:R3:W-:Y:S04]  /*1b50*/  STG.E.128 desc[UR12][R44.64], R20 ;  /* 0x000000142c007986 */ /* 0x0007e8000c101d0c */
[----:B------:R3:W-:Y:S04]  /*1b60*/  STG.E.128 desc[UR12][R58.64], R16 ;  /* 0x000000103a007986 */ /* 0x0007e8000c101d0c */
[----:B------:R3:W-:Y:S04]  /*1b70*/  STG.E.128 desc[UR12][R60.64], R12 ;  /* 0x0000000c3c007986 */ /* 0x0007e8000c101d0c */
[----:B------:R3:W-:Y:S04]  /*1b80*/  STG.E.128 desc[UR12][R62.64], R8 ;  /* 0x000000083e007986 */ /* 0x0007e8000c101d0c */
[----:B------:R3:W-:Y:S01]  /*1b90*/  STG.E.128 desc[UR12][R46.64], R4 ;  /* 0x000000042e007986 */ /* 0x0007e2000c101d0c */
[----:B------:R-:W-:Y:S05]  /*1ba0*/  BRA.U UP1, `(.L_x_11) ;  /* 0xfffffffd01307547 */ /* 0x000fea000b83ffff */
[----:B---3--:R-:W-:-:S07]  /*1bb0*/  MOV R16, UR9 ;  /* 0x0000000900107c02 */ /* 0x008fce0008000f00 */
.L_x_10:
[----:B------:R-:W-:-:S09]  /*1bc0*/  UISETP.NE.AND UP1, UPT, UR17, URZ, UPT ;  /* 0x000000ff1100728c */ /* 0x000fd2000bf25270 */
[----:B------:R-:W-:Y:S05]  /*1bd0*/  BRA.U !UP1, `(.L_x_9) ;  /* 0x0000000109b87547 */ /* 0x000fea000b800000 */
[----:B------:R-:W-:Y:S01]  /*1be0*/  SHF.L.U32 R4, R16, 0x2, RZ ;  /* 0x0000000210047819 */ /* 0x000fe200000006ff */
[----:B------:R-:W0:Y:S03]  /*1bf0*/  LDC R45, c[0x0][0x39c] ;  /* 0x0000e700ff2d7b82 */ /* 0x000e260000000800 */
[----:B------:R-:W-:-:S05]  /*1c00*/  LEA R24, R4, UR7, 0x2 ;  /* 0x0000000704187c11 */ /* 0x000fca000f8e10ff */
[----:B------:R-:W2:Y:S01]  /*1c10*/  LDL.128 R28, [R24] ;  /* 0x00000000181c7983 */ /* 0x000ea20000100c00 */
[----:B------:R-:W1:Y:S03]  /*1c20*/  LDC.64 R22, c[0x0][0x390] ;  /* 0x0000e400ff167b82 */ /* 0x000e660000000a00 */
[----:B------:R-:W3:Y:S04]  /*1c30*/  LDL.128 R4, [R24+0x20] ;  /* 0x0000200018047983 */ /* 0x000ee80000100c00 */
[----:B------:R-:W4:Y:S04]  /*1c40*/  LDL.128 R8, [R24+0x40] ;  /* 0x0000400018087983 */ /* 0x000f280000100c00 */
[----:B------:R-:W5:Y:S01]  /*1c50*/  LDL.128 R12, [R24+0x60] ;  /* 0x00006000180c7983 */ /* 0x000f620000100c00 */
[----:B------:R-:W-:Y:S01]  /*1c60*/  IMAD R17, R16, UR14, RZ ;  /* 0x0000000e10117c24 */ /* 0x000fe2000f8e02ff */
[----:B------:R-:W-:-:S04]  /*1c70*/  UISETP.NE.AND UP1, UPT, UR17, 0x1, UPT ;  /* 0x000000011100788c */ /* 0x000fc8000bf25270 */
[----:B------:R-:W-:-:S05]  /*1c80*/  LEA R16, R17, R2, 0x2 ;  /* 0x0000000211107211 */ /* 0x000fca00078e10ff */
[----:B0-----:R-:W-:-:S04]  /*1c90*/  IMAD R41, R41, R45, R16 ;  /* 0x0000002d29297224 */ /* 0x001fc800078e0210 */
[----:B-1----:R-:W-:-:S04]  /*1ca0*/  IMAD.WIDE R22, R41, 0x4, R22 ;  /* 0x0000000429167825 */ /* 0x002fc800078e0216 */
[----:B------:R-:W-:-:S04]  /*1cb0*/  IMAD.WIDE R16, R45, 0x4, R22 ;  /* 0x000000042d107825 */ /* 0x000fc800078e0216 */
[----:B------:R-:W-:-:S04]  /*1cc0*/  IMAD.WIDE R18, R45, 0x4, R16 ;  /* 0x000000042d127825 */ /* 0x000fc800078e0210 */
[----:B------:R-:W-:Y:S01]  /*1cd0*/  IMAD.WIDE R20, R45, 0x4, R18 ;  /* 0x000000042d147825 */ /* 0x000fe200078e0212 */
[----:B--2---:R0:W-:Y:S04]  /*1ce0*/  STG.E.128 desc[UR12][R22.64], R28 ;  /* 0x0000001c16007986 */ /* 0x0041e8000c101d0c */
[----:B---3--:R0:W-:Y:S04]  /*1cf0*/  STG.E.128 desc[UR12][R16.64], R4 ;  /* 0x0000000410007986 */ /* 0x0081e8000c101d0c */
[----:B----4-:R0:W-:Y:S04]  /*1d00*/  STG.E.128 desc[UR12][R18.64], R8 ;  /* 0x0000000812007986 */ /* 0x0101e8000c101d0c */
[----:B-----5:R0:W-:Y:S01]  /*1d10*/  STG.E.128 desc[UR12][R20.64], R12 ;  /* 0x0000000c14007986 */ /* 0x0201e2000c101d0c */
[----:B------:R-:W-:Y:S05]  /*1d20*/  BRA.U !UP1, `(.L_x_9) ;  /* 0x0000000109647547 */ /* 0x000fea000b800000 */
[----:B0-----:R-:W2:Y:S04]  /*1d30*/  LDL.128 R28, [R24+0x10] ;  /* 0x00001000181c7983 */ /* 0x001ea80000100c00 */
[----:B------:R-:W3:Y:S04]  /*1d40*/  LDL.128 R32, [R24+0x30] ;  /* 0x0000300018207983 */ /* 0x000ee80000100c00 */
[----:B------:R-:W4:Y:S04]  /*1d50*/  LDL.128 R36, [R24+0x50] ;  /* 0x0000500018247983 */ /* 0x000f280000100c00 */
[----:B------:R-:W5:Y:S01]  /*1d60*/  LDL.128 R40, [R24+0x70] ;  /* 0x0000700018287983 */ /* 0x000f620000100c00 */
[----:B------:R-:W-:Y:S01]  /*1d70*/  IADD3 R22, P0, PT, R22, UR10, RZ ;  /* 0x0000000a16167c10 */ /* 0x000fe2000ff1e0ff */
[----:B------:R-:W-:-:S03]  /*1d80*/  UISETP.NE.AND UP1, UPT, UR17, 0x2, UPT ;  /* 0x000000021100788c */ /* 0x000fc6000bf25270 */
[----:B------:R-:W-:-:S03]  /*1d90*/  IADD3.X R23, PT, PT, RZ, R23, RZ, P0, !PT ;  /* 0x00000017ff177210 */ /* 0x000fc600007fe4ff */
        /* <DEDUP_REMOVED lines=8> */
[----:B------:R-:W2:Y:S01]  /*1e20*/  LDL.128 R24, [R24+0x80] ;  /* 0x0000800018187983 */ /* 0x000ea20000100c00 */
[----:B-1----:R-:W-:-:S04]  /*1e30*/  IADD3 R16, P0, PT, R22, UR10, RZ ;  /* 0x0000000a16107c10 */ /* 0x002fc8000ff1e0ff */
[----:B------:R-:W-:-:S03]  /*1e40*/  IADD3.X R17, PT, PT, RZ, R23, RZ, P0, !PT ;  /* 0x00000017ff117210 */ /* 0x000fc600007fe4ff */
[C---:B------:R-:W-:Y:S02]  /*1e50*/  IMAD.WIDE R18, R45.reuse, 0x4, R16 ;  /* 0x000000042d127825 */ /* 0x040fe400078e0210 */
[----:B------:R3:W-:Y:S04]  /*1e60*/  STG.E.128 desc[UR12][R16.64], R4 ;  /* 0x0000000410007986 */ /* 0x0007e8000c101d0c */
[----:B------:R3:W-:Y:S01]  /*1e70*/  STG.E.128 desc[UR12][R18.64], R8 ;  /* 0x0000000812007986 */ /* 0x0007e2000c101d0c */
[----:B------:R-:W-:-:S05]  /*1e80*/  IMAD.WIDE R20, R45, 0x4, R18 ;  /* 0x000000042d147825 */ /* 0x000fca00078e0212 */
[----:B------:R3:W-:Y:S01]  /*1e90*/  STG.E.128 desc[UR12][R20.64], R12 ;  /* 0x0000000c14007986 */ /* 0x0007e2000c101d0c */
[----:B------:R-:W-:-:S05]  /*1ea0*/  IMAD.WIDE R22, R45, 0x4, R20 ;  /* 0x000000042d167825 */ /* 0x000fca00078e0214 */
[----:B--2---:R3:W-:Y:S02]  /*1eb0*/  STG.E.128 desc[UR12][R22.64], R24 ;  /* 0x0000001816007986 */ /* 0x0047e4000c101d0c */
.L_x_9:
[----:B------:R-:W-:-:S04]  /*1ec0*/  UIADD3 UR4, UPT, UPT, UR4, 0x1, URZ ;  /* 0x0000000104047890 */ /* 0x000fc8000fffe0ff */
[----:B------:R-:W-:-:S09]  /*1ed0*/  UISETP.NE.AND UP1, UPT, UR4, UR16, UPT ;  /* 0x000000100400728c */ /* 0x000fd2000bf25270 */
[----:B------:R-:W-:Y:S05]  /*1ee0*/  BRA.U UP1, `(.L_x_12) ;  /* 0xfffffff901347547 */ /* 0x000fea000b83ffff */
[----:B------:R-:W-:Y:S05]  /*1ef0*/  EXIT ;  /* 0x000000000000794d */ /* 0x000fea0003800000 */
        .weak           $__internal_0_$__cuda_sm20_div_u16
        .type           $__internal_0_$__cuda_sm20_div_u16,@function
        .size           $__internal_0_$__cuda_sm20_div_u16,(.L_x_14 - $__internal_0_$__cuda_sm20_div_u16)
$__internal_0_$__cuda_sm20_div_u16:
[----:B------:R-:W0:Y:S01]  /*1f00*/  I2F.U16 R0, UR6 ;  /* 0x0000000600007d06 */ /* 0x000e220008101000 */
[----:B------:R-:W-:Y:S01]  /*1f10*/  MOV R2, 0x4b800000 ;  /* 0x4b80000000027802 */ /* 0x000fe20000000f00 */
[----:B------:R-:W-:Y:S01]  /*1f20*/  UISETP.NE.U32.AND UP0, UPT, UR6, URZ, UPT ;  /* 0x000000ff0600728c */ /* 0x000fe2000bf05070 */
[C---:B0-----:R-:W-:Y:S02]  /*1f30*/  FSETP.GEU.AND P1, PT, |R0|.reuse, 1.175494350822287508e-38, PT ;  /* 0x008000000000780b */ /* 0x041fe40003f2e200 */
[----:B------:R-:W-:Y:S02]  /*1f40*/  FSETP.GT.AND P0, PT, |R0|, 8.50705917302346158658e+37, PT ;  /* 0x7e8000000000780b */ /* 0x000fe40003f04200 */
[----:B------:R-:W-:-:S04]  /*1f50*/  FSEL R2, R2, 1, !P1 ;  /* 0x3f80000002027808 */ /* 0x000fc80004800000 */
[----:B------:R-:W-:Y:S02]  /*1f60*/  FSEL R3, R2, 0.25, !P0 ;  /* 0x3e80000002037808 */ /* 0x000fe40004000000 */
[----:B------:R-:W-:-:S03]  /*1f70*/  MOV R2, R5 ;  /* 0x0000000500027202 */ /* 0x000fc60000000f00 */
[----:B------:R-:W-:Y:S02]  /*1f80*/  FMUL R4, R0, R3 ;  /* 0x0000000300047220 */ /* 0x000fe40000400000 */
[----:B------:R-:W-:Y:S08]  /*1f90*/  I2F.U16.RZ R0, UR9 ;  /* 0x0000000900007d06 */ /* 0x000ff0000810d000 */
[----:B------:R-:W0:Y:S02]  /*1fa0*/  MUFU.RCP R4, R4 ;  /* 0x0000000400047308 */ /* 0x000e240000001000 */
[----:B0-----:R-:W-:-:S05]  /*1fb0*/  FMUL R3, R3, R4 ;  /* 0x0000000403037220 */ /* 0x001fca0000400000 */
[----:B------:R-:W-:-:S05]  /*1fc0*/  IADD3 R3, PT, PT, R3, 0x2, RZ ;  /* 0x0000000203037810 */ /* 0x000fca0007ffe0ff */
[----:B------:R-:W-:Y:S01]  /*1fd0*/  FMUL.RZ R0, R0, R3 ;  /* 0x0000000300007220 */ /* 0x000fe2000040c000 */
[----:B------:R-:W-:-:S05]  /*1fe0*/  HFMA2 R3, -RZ, RZ, 0, 0 ;  /* 0x00000000ff037431 */ /* 0x000fca00000001ff */
[----:B------:R-:W0:Y:S02]  /*1ff0*/  F2I.U32.TRUNC.NTZ R0, R0 ;  /* 0x0000000000007305 */ /* 0x000e24000020f000 */
[----:B0-----:R-:W-:-:S13]  /*2000*/  R2UR UR7, R0 ;  /* 0x00000000000772ca */ /* 0x001fda00000e0000 */
[----:B------:R-:W-:-:S07]  /*2010*/  ULOP3.LUT UR7, UR7, 0xffff, URZ, 0xc0, !UPT ;  /* 0x0000ffff07077892 */ /* 0x000fce000f8ec0ff */
[----:B------:R-:W-:Y:S01]  /*2020*/  @!UP0 UMOV UR7, 0xffffffff ;  /* 0xffffffff00078882 */ /* 0x000fe20000000000 */
[----:B------:R-:W-:Y:S05]  /*2030*/  RET.REL.NODEC R2 `(_Z13cuda_sgemm_v5ILj128ELj128ELj8ELj8ELj8EEvPfS0_S0_iii) ;  /* 0xffffffdc02f07950 */ /* 0x000fea0003c3ffff */
.L_x_13:
[----:B------:R-:W-:-:S00]  /*2040*/  BRA `(.L_x_13) ;  /* 0xfffffffc00fc7947 */ /* 0x000fc0000383ffff */
[----:B------:R-:W-:-:S00]  /*2050*/  NOP ;  /* 0x0000000000007918 */ /* 0x000fc00000000000 */
        /* <DEDUP_REMOVED lines=10> */
.L_x_14:


//--------------------- .nv.shared._Z13cuda_sgemm_v5ILj128ELj128ELj8ELj8ELj8EEvPfS0_S0_iii --------------------------
	.section	.nv.shared._Z13cuda_sgemm_v5ILj128ELj128ELj8ELj8ELj8EEvPfS0_S0_iii,"aw",@nobits
	.sectionflags	@""
	.align	4
.nv.shared._Z13cuda_sgemm_v5ILj128ELj128ELj8ELj8ELj8EEvPfS0_S0_iii:
	.zero		9216


//--------------------- .nv.shared.reserved.0     --------------------------
	.section	.nv.shared.reserved.0,"aw",@nobits
	.weak		__nv_reservedSMEM_offset_0_alias
	.size		__nv_reservedSMEM_offset_0_alias, 0, 64
	.other		__nv_reservedSMEM_offset_0_alias,@"STO_CUDA_RESERVED_SHARED STV_DEFAULT"
__nv_reservedSMEM_offset_0_alias:
	.zero		0
	.zero		64


//--------------------- .nv.constant0._Z13cuda_sgemm_v5ILj128ELj128ELj8ELj8ELj8EEvPfS0_S0_iii --------------------------
	.section	.nv.constant0._Z13cuda_sgemm_v5ILj128ELj128ELj8ELj8ELj8EEvPfS0_S0_iii,"a",@progbits
	.sectionflags	@""
	.align	4
.nv.constant0._Z13cuda_sgemm_v5ILj128ELj128ELj8ELj8ELj8EEvPfS0_S0_iii:
	.zero		932


//--------------------- SYMBOLS --------------------------

	.type		.nv.reservedSmem.offset0,@object
	.size		.nv.reservedSmem.offset0,0x4
	.type		.nv.reservedSmem.cap,@object
	.size		.nv.reservedSmem.cap,0x4
